//
// Generated by NVIDIA NVVM Compiler
//
// Compiler Build ID: CL-36424714
// Cuda compilation tools, release 13.0, V13.0.88
// Based on NVVM 20.0.0
//

.version 9.0
.target sm_100
.address_size 64

	// .globl	_Z11linesum_kerPfS_S_fiii

.visible .entry _Z11linesum_kerPfS_S_fiii(
	.param .u64 .ptr .align 1 _Z11linesum_kerPfS_S_fiii_param_0,
	.param .u64 .ptr .align 1 _Z11linesum_kerPfS_S_fiii_param_1,
	.param .u64 .ptr .align 1 _Z11linesum_kerPfS_S_fiii_param_2,
	.param .f32 _Z11linesum_kerPfS_S_fiii_param_3,
	.param .u32 _Z11linesum_kerPfS_S_fiii_param_4,
	.param .u32 _Z11linesum_kerPfS_S_fiii_param_5,
	.param .u32 _Z11linesum_kerPfS_S_fiii_param_6
)
{
	.reg .pred 	%p<32>;
	.reg .b32 	%r<77>;
	.reg .b32 	%f<174>;
	.reg .b64 	%rd<32>;

	ld.param.u64 	%rd8, [_Z11linesum_kerPfS_S_fiii_param_1];
	ld.param.u64 	%rd9, [_Z11linesum_kerPfS_S_fiii_param_2];
	ld.param.f32 	%f30, [_Z11linesum_kerPfS_S_fiii_param_3];
	ld.param.u32 	%r34, [_Z11linesum_kerPfS_S_fiii_param_4];
	ld.param.u32 	%r32, [_Z11linesum_kerPfS_S_fiii_param_5];
	ld.param.u32 	%r33, [_Z11linesum_kerPfS_S_fiii_param_6];
	cvta.to.global.u64 	%rd1, %rd8;
	cvta.to.global.u64 	%rd2, %rd9;
	mov.u32 	%r35, %ntid.x;
	mov.u32 	%r36, %ctaid.x;
	mov.u32 	%r37, %tid.x;
	mad.lo.s32 	%r1, %r35, %r36, %r37;
	mov.u32 	%r38, %ntid.y;
	mov.u32 	%r39, %ctaid.y;
	mov.u32 	%r40, %tid.y;
	mad.lo.s32 	%r41, %r38, %r39, %r40;
	mov.u32 	%r42, %ntid.z;
	mov.u32 	%r43, %ctaid.z;
	mul.lo.s32 	%r3, %r42, %r43;
	mov.u32 	%r4, %tid.z;
	add.s32 	%r5, %r3, %r4;
	max.s32 	%r44, %r1, %r41;
	setp.ge.s32 	%p1, %r44, %r34;
	setp.ge.s32 	%p2, %r5, %r33;
	or.pred  	%p3, %p1, %p2;
	@%p3 bra 	$L__BB0_24;
	setp.lt.s32 	%p4, %r32, 1;
	mov.f32 	%f163, 0f00000000;
	@%p4 bra 	$L__BB0_23;
	shr.u32 	%r46, %r34, 1;
	sub.s32 	%r47, %r1, %r46;
	cvt.rn.f32.s32 	%f1, %r47;
	sub.s32 	%r48, %r41, %r46;
	cvt.rn.f32.s32 	%f2, %r48;
	add.s32 	%r6, %r34, -1;
	cvt.rn.f32.u32 	%f3, %r34;
	and.b32  	%r7, %r32, 3;
	setp.lt.u32 	%p5, %r32, 4;
	mov.f32 	%f163, 0f00000000;
	mov.b32 	%r76, 0;
	@%p5 bra 	$L__BB0_13;
	and.b32  	%r76, %r32, 2147483644;
	neg.s32 	%r74, %r76;
	add.s64 	%rd31, %rd2, 8;
	add.s32 	%r51, %r4, %r33;
	add.s32 	%r52, %r51, %r3;
	mul.lo.s32 	%r9, %r34, %r52;
	mul.lo.s32 	%r53, %r33, %r34;
	shl.b32 	%r10, %r53, 2;
	shl.b32 	%r54, %r33, 1;
	add.s32 	%r55, %r5, %r54;
	mul.lo.s32 	%r11, %r34, %r55;
	mad.lo.s32 	%r56, %r33, 3, %r5;
	mul.lo.s32 	%r12, %r34, %r56;
	mov.f32 	%f163, 0f00000000;
	mov.b32 	%r73, 0;
$L__BB0_4:
	.pragma "nounroll";
	ld.global.f32 	%f35, [%rd31+-8];
	cos.approx.f32 	%f36, %f35;
	mul.f32 	%f37, %f36, %f1;
	sin.approx.f32 	%f38, %f35;
	mul.f32 	%f39, %f38, %f2;
	sub.f32 	%f40, %f37, %f39;
	add.f32 	%f5, %f30, %f40;
	mov.f32 	%f41, 0f3F000000;
	copysign.f32 	%f42, %f5, %f41;
	add.rz.f32 	%f43, %f5, %f42;
	cvt.rzi.f32.f32 	%f44, %f43;
	cvt.rzi.s32.f32 	%r15, %f44;
	setp.lt.s32 	%p6, %r15, 0;
	setp.ge.s32 	%p7, %r15, %r6;
	or.pred  	%p8, %p6, %p7;
	@%p8 bra 	$L__BB0_6;
	mad.lo.s32 	%r57, %r34, %r5, %r15;
	add.s32 	%r58, %r57, %r73;
	mul.wide.s32 	%rd10, %r58, 4;
	add.s64 	%rd11, %rd1, %rd10;
	ld.global.f32 	%f45, [%rd11];
	ld.global.f32 	%f46, [%rd11+4];
	sub.f32 	%f47, %f46, %f45;
	cvt.rn.f32.u32 	%f48, %r15;
	sub.f32 	%f49, %f5, %f48;
	mul.f32 	%f50, %f49, %f47;
	div.rn.f32 	%f51, %f50, %f3;
	add.f32 	%f52, %f45, %f51;
	add.f32 	%f163, %f163, %f52;
$L__BB0_6:
	ld.global.f32 	%f53, [%rd31+-4];
	cos.approx.f32 	%f54, %f53;
	mul.f32 	%f55, %f54, %f1;
	sin.approx.f32 	%f56, %f53;
	mul.f32 	%f57, %f56, %f2;
	sub.f32 	%f58, %f55, %f57;
	add.f32 	%f8, %f30, %f58;
	mov.f32 	%f59, 0f3F000000;
	copysign.f32 	%f60, %f8, %f59;
	add.rz.f32 	%f61, %f8, %f60;
	cvt.rzi.f32.f32 	%f62, %f61;
	cvt.rzi.s32.f32 	%r16, %f62;
	setp.lt.s32 	%p9, %r16, 0;
	setp.ge.s32 	%p10, %r16, %r6;
	or.pred  	%p11, %p9, %p10;
	@%p11 bra 	$L__BB0_8;
	add.s32 	%r59, %r9, %r16;
	add.s32 	%r60, %r59, %r73;
	mul.wide.s32 	%rd12, %r60, 4;
	add.s64 	%rd13, %rd1, %rd12;
	ld.global.f32 	%f63, [%rd13];
	ld.global.f32 	%f64, [%rd13+4];
	sub.f32 	%f65, %f64, %f63;
	cvt.rn.f32.u32 	%f66, %r16;
	sub.f32 	%f67, %f8, %f66;
	mul.f32 	%f68, %f67, %f65;
	div.rn.f32 	%f69, %f68, %f3;
	add.f32 	%f70, %f63, %f69;
	add.f32 	%f163, %f163, %f70;
$L__BB0_8:
	ld.global.f32 	%f71, [%rd31];
	cos.approx.f32 	%f72, %f71;
	mul.f32 	%f73, %f72, %f1;
	sin.approx.f32 	%f74, %f71;
	mul.f32 	%f75, %f74, %f2;
	sub.f32 	%f76, %f73, %f75;
	add.f32 	%f11, %f30, %f76;
	mov.f32 	%f77, 0f3F000000;
	copysign.f32 	%f78, %f11, %f77;
	add.rz.f32 	%f79, %f11, %f78;
	cvt.rzi.f32.f32 	%f80, %f79;
	cvt.rzi.s32.f32 	%r17, %f80;
	setp.lt.s32 	%p12, %r17, 0;
	setp.ge.s32 	%p13, %r17, %r6;
	or.pred  	%p14, %p12, %p13;
	@%p14 bra 	$L__BB0_10;
	add.s32 	%r61, %r11, %r17;
	add.s32 	%r62, %r61, %r73;
	mul.wide.s32 	%rd14, %r62, 4;
	add.s64 	%rd15, %rd1, %rd14;
	ld.global.f32 	%f81, [%rd15];
	ld.global.f32 	%f82, [%rd15+4];
	sub.f32 	%f83, %f82, %f81;
	cvt.rn.f32.u32 	%f84, %r17;
	sub.f32 	%f85, %f11, %f84;
	mul.f32 	%f86, %f85, %f83;
	div.rn.f32 	%f87, %f86, %f3;
	add.f32 	%f88, %f81, %f87;
	add.f32 	%f163, %f163, %f88;
$L__BB0_10:
	ld.global.f32 	%f89, [%rd31+4];
	cos.approx.f32 	%f90, %f89;
	mul.f32 	%f91, %f90, %f1;
	sin.approx.f32 	%f92, %f89;
	mul.f32 	%f93, %f92, %f2;
	sub.f32 	%f94, %f91, %f93;
	add.f32 	%f14, %f30, %f94;
	mov.f32 	%f95, 0f3F000000;
	copysign.f32 	%f96, %f14, %f95;
	add.rz.f32 	%f97, %f14, %f96;
	cvt.rzi.f32.f32 	%f98, %f97;
	cvt.rzi.s32.f32 	%r18, %f98;
	setp.lt.s32 	%p15, %r18, 0;
	setp.ge.s32 	%p16, %r18, %r6;
	or.pred  	%p17, %p15, %p16;
	@%p17 bra 	$L__BB0_12;
	add.s32 	%r63, %r12, %r18;
	add.s32 	%r64, %r63, %r73;
	mul.wide.s32 	%rd16, %r64, 4;
	add.s64 	%rd17, %rd1, %rd16;
	ld.global.f32 	%f99, [%rd17];
	ld.global.f32 	%f100, [%rd17+4];
	sub.f32 	%f101, %f100, %f99;
	cvt.rn.f32.u32 	%f102, %r18;
	sub.f32 	%f103, %f14, %f102;
	mul.f32 	%f104, %f103, %f101;
	div.rn.f32 	%f105, %f104, %f3;
	add.f32 	%f106, %f99, %f105;
	add.f32 	%f163, %f163, %f106;
$L__BB0_12:
	add.s32 	%r74, %r74, 4;
	add.s64 	%rd31, %rd31, 16;
	add.s32 	%r73, %r73, %r10;
	setp.ne.s32 	%p18, %r74, 0;
	@%p18 bra 	$L__BB0_4;
$L__BB0_13:
	setp.eq.s32 	%p19, %r7, 0;
	@%p19 bra 	$L__BB0_23;
	setp.eq.s32 	%p20, %r7, 1;
	@%p20 bra 	$L__BB0_20;
	mul.wide.u32 	%rd18, %r76, 4;
	add.s64 	%rd6, %rd2, %rd18;
	ld.global.f32 	%f108, [%rd6];
	cos.approx.f32 	%f109, %f108;
	mul.f32 	%f110, %f109, %f1;
	sin.approx.f32 	%f111, %f108;
	mul.f32 	%f112, %f111, %f2;
	sub.f32 	%f113, %f110, %f112;
	add.f32 	%f19, %f30, %f113;
	mov.f32 	%f114, 0f3F000000;
	copysign.f32 	%f115, %f19, %f114;
	add.rz.f32 	%f116, %f19, %f115;
	cvt.rzi.f32.f32 	%f117, %f116;
	cvt.rzi.s32.f32 	%r23, %f117;
	mad.lo.s32 	%r24, %r76, %r33, %r5;
	setp.lt.s32 	%p21, %r23, 0;
	setp.ge.s32 	%p22, %r23, %r6;
	or.pred  	%p23, %p21, %p22;
	@%p23 bra 	$L__BB0_17;
	mad.lo.s32 	%r65, %r24, %r34, %r23;
	mul.wide.s32 	%rd19, %r65, 4;
	add.s64 	%rd20, %rd1, %rd19;
	ld.global.f32 	%f118, [%rd20];
	ld.global.f32 	%f119, [%rd20+4];
	sub.f32 	%f120, %f119, %f118;
	cvt.rn.f32.u32 	%f121, %r23;
	sub.f32 	%f122, %f19, %f121;
	mul.f32 	%f123, %f122, %f120;
	div.rn.f32 	%f124, %f123, %f3;
	add.f32 	%f125, %f118, %f124;
	add.f32 	%f163, %f163, %f125;
$L__BB0_17:
	ld.global.f32 	%f126, [%rd6+4];
	cos.approx.f32 	%f127, %f126;
	mul.f32 	%f128, %f127, %f1;
	sin.approx.f32 	%f129, %f126;
	mul.f32 	%f130, %f129, %f2;
	sub.f32 	%f131, %f128, %f130;
	add.f32 	%f22, %f30, %f131;
	mov.f32 	%f132, 0f3F000000;
	copysign.f32 	%f133, %f22, %f132;
	add.rz.f32 	%f134, %f22, %f133;
	cvt.rzi.f32.f32 	%f135, %f134;
	cvt.rzi.s32.f32 	%r25, %f135;
	add.s32 	%r66, %r24, %r33;
	mul.lo.s32 	%r26, %r66, %r34;
	setp.lt.s32 	%p24, %r25, 0;
	setp.ge.s32 	%p25, %r25, %r6;
	or.pred  	%p26, %p24, %p25;
	@%p26 bra 	$L__BB0_19;
	add.s32 	%r67, %r25, %r26;
	mul.wide.s32 	%rd21, %r67, 4;
	add.s64 	%rd22, %rd1, %rd21;
	ld.global.f32 	%f136, [%rd22];
	ld.global.f32 	%f137, [%rd22+4];
	sub.f32 	%f138, %f137, %f136;
	cvt.rn.f32.u32 	%f139, %r25;
	sub.f32 	%f140, %f22, %f139;
	mul.f32 	%f141, %f140, %f138;
	div.rn.f32 	%f142, %f141, %f3;
	add.f32 	%f143, %f136, %f142;
	add.f32 	%f163, %f163, %f143;
$L__BB0_19:
	add.s32 	%r76, %r76, 2;
$L__BB0_20:
	and.b32  	%r68, %r32, 1;
	setp.eq.b32 	%p27, %r68, 1;
	not.pred 	%p28, %p27;
	@%p28 bra 	$L__BB0_23;
	mul.wide.u32 	%rd23, %r76, 4;
	add.s64 	%rd24, %rd2, %rd23;
	ld.global.f32 	%f144, [%rd24];
	cos.approx.f32 	%f145, %f144;
	mul.f32 	%f146, %f145, %f1;
	sin.approx.f32 	%f147, %f144;
	mul.f32 	%f148, %f147, %f2;
	sub.f32 	%f149, %f146, %f148;
	add.f32 	%f27, %f30, %f149;
	mov.f32 	%f150, 0f3F000000;
	copysign.f32 	%f151, %f27, %f150;
	add.rz.f32 	%f152, %f27, %f151;
	cvt.rzi.f32.f32 	%f153, %f152;
	cvt.rzi.s32.f32 	%r29, %f153;
	mad.lo.s32 	%r69, %r76, %r33, %r5;
	mul.lo.s32 	%r30, %r69, %r34;
	setp.lt.s32 	%p29, %r29, 0;
	setp.ge.s32 	%p30, %r29, %r6;
	or.pred  	%p31, %p29, %p30;
	@%p31 bra 	$L__BB0_23;
	add.s32 	%r70, %r29, %r30;
	mul.wide.s32 	%rd25, %r70, 4;
	add.s64 	%rd26, %rd1, %rd25;
	ld.global.f32 	%f154, [%rd26];
	ld.global.f32 	%f155, [%rd26+4];
	sub.f32 	%f156, %f155, %f154;
	cvt.rn.f32.u32 	%f157, %r29;
	sub.f32 	%f158, %f27, %f157;
	mul.f32 	%f159, %f158, %f156;
	div.rn.f32 	%f160, %f159, %f3;
	add.f32 	%f161, %f154, %f160;
	add.f32 	%f163, %f163, %f161;
$L__BB0_23:
	ld.param.u64 	%rd30, [_Z11linesum_kerPfS_S_fiii_param_0];
	mad.lo.s32 	%r71, %r34, %r5, %r41;
	mad.lo.s32 	%r72, %r71, %r34, %r1;
	cvta.to.global.u64 	%rd27, %rd30;
	mul.wide.s32 	%rd28, %r72, 4;
	add.s64 	%rd29, %rd27, %rd28;
	st.global.f32 	[%rd29], %f163;
$L__BB0_24:
	ret;

}
	// .globl	_Z11applyfilterP6float2iii
.visible .entry _Z11applyfilterP6float2iii(
	.param .u64 .ptr .align 1 _Z11applyfilterP6float2iii_param_0,
	.param .u32 _Z11applyfilterP6float2iii_param_1,
	.param .u32 _Z11applyfilterP6float2iii_param_2,
	.param .u32 _Z11applyfilterP6float2iii_param_3
)
{
	.reg .pred 	%p<7>;
	.reg .b32 	%r<24>;
	.reg .b32 	%f<23>;
	.reg .b64 	%rd<5>;

	ld.param.u64 	%rd1, [_Z11applyfilterP6float2iii_param_0];
	ld.param.u32 	%r6, [_Z11applyfilterP6float2iii_param_1];
	ld.param.u32 	%r8, [_Z11applyfilterP6float2iii_param_2];
	ld.param.u32 	%r9, [_Z11applyfilterP6float2iii_param_3];
	mov.u32 	%r10, %ntid.x;
	mov.u32 	%r11, %ctaid.x;
	mov.u32 	%r12, %tid.x;
	mad.lo.s32 	%r1, %r10, %r11, %r12;
	mov.u32 	%r13, %ntid.y;
	mov.u32 	%r14, %ctaid.y;
	mov.u32 	%r15, %tid.y;
	mad.lo.s32 	%r16, %r13, %r14, %r15;
	mov.u32 	%r17, %ntid.z;
	mov.u32 	%r18, %ctaid.z;
	mov.u32 	%r19, %tid.z;
	mad.lo.s32 	%r3, %r17, %r18, %r19;
	shr.u32 	%r20, %r6, 31;
	add.s32 	%r21, %r6, %r20;
	shr.s32 	%r4, %r21, 1;
	setp.gt.s32 	%p1, %r1, %r4;
	setp.ge.s32 	%p2, %r16, %r8;
	setp.ge.s32 	%p3, %r3, %r9;
	or.pred  	%p4, %p2, %p3;
	or.pred  	%p5, %p4, %p1;
	@%p5 bra 	$L__BB1_4;
	mad.lo.s32 	%r22, %r8, %r3, %r16;
	mad.lo.s32 	%r23, %r22, %r4, %r22;
	add.s32 	%r5, %r23, %r1;
	cvt.rn.f32.s32 	%f6, %r1;
	cvt.rn.f32.s32 	%f1, %r6;
	div.rn.f32 	%f2, %f6, %f1;
	setp.eq.f32 	%p6, %f2, 0f00000000;
	mov.f32 	%f22, 0f00000000;
	@%p6 bra 	$L__BB1_3;
	abs.f32 	%f7, %f2;
	add.f32 	%f8, %f7, %f7;
	mov.f32 	%f9, 0f3F800000;
	sub.f32 	%f10, %f9, %f8;
	mul.f32 	%f11, %f7, 0f40800000;
	mul.f32 	%f12, %f11, %f10;
	mul.f32 	%f13, %f10, %f12;
	mul.f32 	%f22, %f10, %f13;
$L__BB1_3:
	cvt.rn.f32.u32 	%f14, %r8;
	mul.f32 	%f15, %f14, 0f3FA06C99;
	mul.f32 	%f16, %f15, %f1;
	div.rn.f32 	%f17, %f22, %f16;
	cvta.to.global.u64 	%rd2, %rd1;
	mul.wide.s32 	%rd3, %r5, 8;
	add.s64 	%rd4, %rd2, %rd3;
	ld.global.v2.f32 	{%f18, %f19}, [%rd4];
	mul.f32 	%f20, %f18, %f17;
	mul.f32 	%f21, %f17, %f19;
	st.global.v2.f32 	[%rd4], {%f20, %f21};
$L__BB1_4:
	ret;

}


// ===== COMPILED SASS (sm_100) =====

	.target	sm_100

	.elftype	@"ET_EXEC"


//--------------------- .note.nv.tkinfo           --------------------------
	.section	.note.nv.tkinfo,"",@"SHT_NOTE"
	.sectionflags	@"SHF_NOTE_NV_TKINFO"
	.tkinfo
        /*0018*/ 	.word	0x00000002
        /*0030*/ 	.string	""
        /*0030*/ 	.string	"ptxas"
        /*0030*/ 	.string	"Cuda compilation tools, release 13.0, V13.0.88"
        /*0030*/ 	.string	"Build cuda_13.0.r13.0/compiler.36424714_0"
        /*0030*/ 	.string	"-arch sm_100 -m 64 "



//--------------------- .note.nv.cuinfo           --------------------------
	.section	.note.nv.cuinfo,"",@"SHT_NOTE"
	.sectionflags	@"SHF_NOTE_NV_CUINFO"
        /*0018*/ 	.short	0x0002
        /*001a*/ 	.short	0x0064
        /*001c*/ 	.short	0x0082
	.zero		2


//--------------------- .nv.info                  --------------------------
	.section	.nv.info,"",@"SHT_CUDA_INFO"
	.align	4


	//----- nvinfo : EIATTR_REGCOUNT
	.align		4
        /*0000*/ 	.byte	0x04, 0x2f
        /*0002*/ 	.short	(.L_1 - .L_0)
	.align		4
.L_0:
        /*0004*/ 	.word	index@(_Z11linesum_kerPfS_S_fiii)
        /*0008*/ 	.word	0x0000001f


	//----- nvinfo : EIATTR_FRAME_SIZE
	.align		4
.L_1:
        /*000c*/ 	.byte	0x04, 0x11
        /*000e*/ 	.short	(.L_3 - .L_2)
	.align		4
.L_2:
        /*0010*/ 	.word	index@($__internal_1_$__cuda_sm3x_div_rn_noftz_f32_slowpath)
        /*0014*/ 	.word	0x00000000


	//----- nvinfo : EIATTR_FRAME_SIZE
	.align		4
.L_3:
        /*0018*/ 	.byte	0x04, 0x11
        /*001a*/ 	.short	(.L_5 - .L_4)
	.align		4
.L_4:
        /*001c*/ 	.word	index@(_Z11linesum_kerPfS_S_fiii)
        /*0020*/ 	.word	0x00000000


	//----- nvinfo : EIATTR_REGCOUNT
	.align		4
.L_5:
        /*0024*/ 	.byte	0x04, 0x2f
        /*0026*/ 	.short	(.L_7 - .L_6)
	.align		4
.L_6:
        /*0028*/ 	.word	index@(_Z11applyfilterP6float2iii)
        /*002c*/ 	.word	0x00000011


	//----- nvinfo : EIATTR_FRAME_SIZE
	.align		4
.L_7:
        /*0030*/ 	.byte	0x04, 0x11
        /*0032*/ 	.short	(.L_9 - .L_8)
	.align		4
.L_8:
        /*0034*/ 	.word	index@($__internal_0_$__cuda_sm3x_div_rn_noftz_f32_slowpath)
        /*0038*/ 	.word	0x00000000


	//----- nvinfo : EIATTR_FRAME_SIZE
	.align		4
.L_9:
        /*003c*/ 	.byte	0x04, 0x11
        /*003e*/ 	.short	(.L_11 - .L_10)
	.align		4
.L_10:
        /*0040*/ 	.word	index@(_Z11applyfilterP6float2iii)
        /*0044*/ 	.word	0x00000000


	//----- nvinfo : EIATTR_MIN_STACK_SIZE
	.align		4
.L_11:
        /*0048*/ 	.byte	0x04, 0x12
        /*004a*/ 	.short	(.L_13 - .L_12)
	.align		4
.L_12:
        /*004c*/ 	.word	index@(_Z11applyfilterP6float2iii)
        /*0050*/ 	.word	0x00000000


	//----- nvinfo : EIATTR_MIN_STACK_SIZE
	.align		4
.L_13:
        /*0054*/ 	.byte	0x04, 0x12
        /*0056*/ 	.short	(.L_15 - .L_14)
	.align		4
.L_14:
        /*0058*/ 	.word	index@(_Z11linesum_kerPfS_S_fiii)
        /*005c*/ 	.word	0x00000000
.L_15:


//--------------------- .nv.compat                --------------------------
	.section	.nv.compat,"",@"SHT_CUDA_COMPAT_INFO"
	.align	4
        /*0000*/ 	.byte	0x02, 0x09, 0x00, 0x00, 0x02, 0x02, 0x01, 0x00, 0x02, 0x05, 0x05, 0x00, 0x03, 0x07, 0x01, 0x01
        /*0010*/ 	.byte	0x02, 0x03, 0x00, 0x00, 0x02, 0x06, 0x01, 0x00, 0x04, 0x0b, 0x08, 0x00, 0x01, 0x00, 0x00, 0x00
        /*0020*/ 	.byte	0x00, 0x00, 0x00, 0x00


//--------------------- .nv.info._Z11applyfilterP6float2iii --------------------------
	.section	.nv.info._Z11applyfilterP6float2iii,"",@"SHT_CUDA_INFO"
	.sectionflags	@""
	.align	4


	//----- nvinfo : EIATTR_CUDA_API_VERSION
	.align		4
        /*0000*/ 	.byte	0x04, 0x37
        /*0002*/ 	.short	(.L_17 - .L_16)
.L_16:
        /*0004*/ 	.word	0x00000082


	//----- nvinfo : EIATTR_KPARAM_INFO
	.align		4
.L_17:
        /*0008*/ 	.byte	0x04, 0x17
        /*000a*/ 	.short	(.L_19 - .L_18)
.L_18:
        /*000c*/ 	.word	0x00000000
        /*0010*/ 	.short	0x0003
        /*0012*/ 	.short	0x0010
        /*0014*/ 	.byte	0x00, 0xf0, 0x11, 0x00


	//----- nvinfo : EIATTR_KPARAM_INFO
	.align		4
.L_19:
        /*0018*/ 	.byte	0x04, 0x17
        /*001a*/ 	.short	(.L_21 - .L_20)
.L_20:
        /*001c*/ 	.word	0x00000000
        /*0020*/ 	.short	0x0002
        /*0022*/ 	.short	0x000c
        /*0024*/ 	.byte	0x00, 0xf0, 0x11, 0x00


	//----- nvinfo : EIATTR_KPARAM_INFO
	.align		4
.L_21:
        /*0028*/ 	.byte	0x04, 0x17
        /*002a*/ 	.short	(.L_23 - .L_22)
.L_22:
        /*002c*/ 	.word	0x00000000
        /*0030*/ 	.short	0x0001
        /*0032*/ 	.short	0x0008
        /*0034*/ 	.byte	0x00, 0xf0, 0x11, 0x00


	//----- nvinfo : EIATTR_KPARAM_INFO
	.align		4
.L_23:
        /*0038*/ 	.byte	0x04, 0x17
        /*003a*/ 	.short	(.L_25 - .L_24)
.L_24:
        /*003c*/ 	.word	0x00000000
        /*0040*/ 	.short	0x0000
        /*0042*/ 	.short	0x0000
        /*0044*/ 	.byte	0x00, 0xf5, 0x21, 0x00


	//----- nvinfo : EIATTR_SPARSE_MMA_MASK
	.align		4
.L_25:
        /*0048*/ 	.byte	0x03, 0x50
        /*004a*/ 	.short	0x0000


	//----- nvinfo : EIATTR_MAXREG_COUNT
	.align		4
        /*004c*/ 	.byte	0x03, 0x1b
        /*004e*/ 	.short	0x00ff


	//----- nvinfo : EIATTR_MERCURY_ISA_VERSION
	.align		4
        /*0050*/ 	.byte	0x03, 0x5f
        /*0052*/ 	.short	0x0101


	//----- nvinfo : EIATTR_VRC_CTA_INIT_COUNT
	.align		4
        /*0054*/ 	.byte	0x02, 0x4a
	.zero		1
	.zero		1


	//----- nvinfo : EIATTR_EXIT_INSTR_OFFSETS
	.align		4
        /*0058*/ 	.byte	0x04, 0x1c
        /*005a*/ 	.short	(.L_27 - .L_26)


	//   ....[0]....
.L_26:
        /*005c*/ 	.word	0x00000140


	//   ....[1]....
        /*0060*/ 	.word	0x00000480


	//----- nvinfo : EIATTR_CRS_STACK_SIZE
	.align		4
.L_27:
        /*0064*/ 	.byte	0x04, 0x1e
        /*0066*/ 	.short	(.L_29 - .L_28)
.L_28:
        /*0068*/ 	.word	0x00000000


	//----- nvinfo : EIATTR_CBANK_PARAM_SIZE
	.align		4
.L_29:
        /*006c*/ 	.byte	0x03, 0x19
        /*006e*/ 	.short	0x0014


	//----- nvinfo : EIATTR_PARAM_CBANK
	.align		4
        /*0070*/ 	.byte	0x04, 0x0a
        /*0072*/ 	.short	(.L_31 - .L_30)
	.align		4
.L_30:
        /*0074*/ 	.word	index@(.nv.constant0._Z11applyfilterP6float2iii)
        /*0078*/ 	.short	0x0380
        /*007a*/ 	.short	0x0014


	//----- nvinfo : EIATTR_SW_WAR
	.align		4
.L_31:
        /*007c*/ 	.byte	0x04, 0x36
        /*007e*/ 	.short	(.L_33 - .L_32)
.L_32:
        /*0080*/ 	.word	0x00000008
.L_33:


//--------------------- .nv.info._Z11linesum_kerPfS_S_fiii --------------------------
	.section	.nv.info._Z11linesum_kerPfS_S_fiii,"",@"SHT_CUDA_INFO"
	.sectionflags	@""
	.align	4


	//----- nvinfo : EIATTR_CUDA_API_VERSION
	.align		4
        /*0000*/ 	.byte	0x04, 0x37
        /*0002*/ 	.short	(.L_35 - .L_34)
.L_34:
        /*0004*/ 	.word	0x00000082


	//----- nvinfo : EIATTR_KPARAM_INFO
	.align		4
.L_35:
        /*0008*/ 	.byte	0x04, 0x17
        /*000a*/ 	.short	(.L_37 - .L_36)
.L_36:
        /*000c*/ 	.word	0x00000000
        /*0010*/ 	.short	0x0006
        /*0012*/ 	.short	0x0024
        /*0014*/ 	.byte	0x00, 0xf0, 0x11, 0x00


	//----- nvinfo : EIATTR_KPARAM_INFO
	.align		4
.L_37:
        /*0018*/ 	.byte	0x04, 0x17
        /*001a*/ 	.short	(.L_39 - .L_38)
.L_38:
        /*001c*/ 	.word	0x00000000
        /*0020*/ 	.short	0x0005
        /*0022*/ 	.short	0x0020
        /*0024*/ 	.byte	0x00, 0xf0, 0x11, 0x00


	//----- nvinfo : EIATTR_KPARAM_INFO
	.align		4
.L_39:
        /*0028*/ 	.byte	0x04, 0x17
        /*002a*/ 	.short	(.L_41 - .L_40)
.L_40:
        /*002c*/ 	.word	0x00000000
        /*0030*/ 	.short	0x0004
        /*0032*/ 	.short	0x001c
        /*0034*/ 	.byte	0x00, 0xf0, 0x11, 0x00


	//----- nvinfo : EIATTR_KPARAM_INFO
	.align		4
.L_41:
        /*0038*/ 	.byte	0x04, 0x17
        /*003a*/ 	.short	(.L_43 - .L_42)
.L_42:
        /*003c*/ 	.word	0x00000000
        /*0040*/ 	.short	0x0003
        /*0042*/ 	.short	0x0018
        /*0044*/ 	.byte	0x00, 0xf0, 0x11, 0x00


	//----- nvinfo : EIATTR_KPARAM_INFO
	.align		4
.L_43:
        /*0048*/ 	.byte	0x04, 0x17
        /*004a*/ 	.short	(.L_45 - .L_44)
.L_44:
        /*004c*/ 	.word	0x00000000
        /*0050*/ 	.short	0x0002
        /*0052*/ 	.short	0x0010
        /*0054*/ 	.byte	0x00, 0xf5, 0x21, 0x00


	//----- nvinfo : EIATTR_KPARAM_INFO
	.align		4
.L_45:
        /*0058*/ 	.byte	0x04, 0x17
        /*005a*/ 	.short	(.L_47 - .L_46)
.L_46:
        /*005c*/ 	.word	0x00000000
        /*0060*/ 	.short	0x0001
        /*0062*/ 	.short	0x0008
        /*0064*/ 	.byte	0x00, 0xf5, 0x21, 0x00


	//----- nvinfo : EIATTR_KPARAM_INFO
	.align		4
.L_47:
        /*0068*/ 	.byte	0x04, 0x17
        /*006a*/ 	.short	(.L_49 - .L_48)
.L_48:
        /*006c*/ 	.word	0x00000000
        /*0070*/ 	.short	0x0000
        /*0072*/ 	.short	0x0000
        /*0074*/ 	.byte	0x00, 0xf5, 0x21, 0x00


	//----- nvinfo : EIATTR_SPARSE_MMA_MASK
	.align		4
.L_49:
        /*0078*/ 	.byte	0x03, 0x50
        /*007a*/ 	.short	0x0000


	//----- nvinfo : EIATTR_MAXREG_COUNT
	.align		4
        /*007c*/ 	.byte	0x03, 0x1b
        /*007e*/ 	.short	0x00ff


	//----- nvinfo : EIATTR_MERCURY_ISA_VERSION
	.align		4
        /*0080*/ 	.byte	0x03, 0x5f
        /*0082*/ 	.short	0x0101


	//----- nvinfo : EIATTR_VRC_CTA_INIT_COUNT
	.align		4
        /*0084*/ 	.byte	0x02, 0x4a
	.zero		1
	.zero		1


	//----- nvinfo : EIATTR_EXIT_INSTR_OFFSETS
	.align		4
        /*0088*/ 	.byte	0x04, 0x1c
        /*008a*/ 	.short	(.L_51 - .L_50)


	//   ....[0]....
.L_50:
        /*008c*/ 	.word	0x00000130


	//   ....[1]....
        /*0090*/ 	.word	0x00001730


	//----- nvinfo : EIATTR_CRS_STACK_SIZE
	.align		4
.L_51:
        /*0094*/ 	.byte	0x04, 0x1e
        /*0096*/ 	.short	(.L_53 - .L_52)
.L_52:
        /*0098*/ 	.word	0x00000000


	//----- nvinfo : EIATTR_CBANK_PARAM_SIZE
	.align		4
.L_53:
        /*009c*/ 	.byte	0x03, 0x19
        /*009e*/ 	.short	0x0028


	//----- nvinfo : EIATTR_PARAM_CBANK
	.align		4
        /*00a0*/ 	.byte	0x04, 0x0a
        /*00a2*/ 	.short	(.L_55 - .L_54)
	.align		4
.L_54:
        /*00a4*/ 	.word	index@(.nv.constant0._Z11linesum_kerPfS_S_fiii)
        /*00a8*/ 	.short	0x0380
        /*00aa*/ 	.short	0x0028


	//----- nvinfo : EIATTR_SW_WAR
	.align		4
.L_55:
        /*00ac*/ 	.byte	0x04, 0x36
        /*00ae*/ 	.short	(.L_57 - .L_56)
.L_56:
        /*00b0*/ 	.word	0x00000008
.L_57:


//--------------------- .nv.callgraph             --------------------------
	.section	.nv.callgraph,"",@"SHT_CUDA_CALLGRAPH"
	.align	4
	.sectionentsize	8
	.align		4
        /*0000*/ 	.word	0x00000000
	.align		4
        /*0004*/ 	.word	0xffffffff
	.align		4
        /*0008*/ 	.word	0x00000000
	.align		4
        /*000c*/ 	.word	0xfffffffe
	.align		4
        /*0010*/ 	.word	0x00000000
	.align		4
        /*0014*/ 	.word	0xfffffffd
	.align		4
        /*0018*/ 	.word	0x00000000
	.align		4
        /*001c*/ 	.word	0xfffffffc


//--------------------- .text._Z11applyfilterP6float2iii --------------------------
	.section	.text._Z11applyfilterP6float2iii,"ax",@progbits
	.align	128
        .global         _Z11applyfilterP6float2iii
        .type           _Z11applyfilterP6float2iii,@function
        .size           _Z11applyfilterP6float2iii,(.L_x_59 - _Z11applyfilterP6float2iii)
        .other          _Z11applyfilterP6float2iii,@"STO_CUDA_ENTRY STV_DEFAULT"
_Z11applyfilterP6float2iii:
.text._Z11applyfilterP6float2iii:
[----:B------:R-:W-:Y:S01]  /*0000*/  LDC R1, c[0x0][0x37c] ;  /* 0x0000df00ff017b82 */ /* 0x000fe20000000800 */
[----:B------:R-:W0:Y:S01]  /*0010*/  S2R R5, SR_CTAID.Z ;  /* 0x0000000000057919 */ /* 0x000e220000002700 */
[----:B------:R-:W1:Y:S01]  /*0020*/  LDCU UR5, c[0x0][0x360] ;  /* 0x00006c00ff0577ac */ /* 0x000e620008000800 */
[----:B------:R-:W0:Y:S01]  /*0030*/  S2R R0, SR_TID.Z ;  /* 0x0000000000007919 */ /* 0x000e220000002300 */
[----:B------:R-:W2:Y:S01]  /*0040*/  LDCU UR6, c[0x0][0x364] ;  /* 0x00006c80ff0677ac */ /* 0x000ea20008000800 */
[----:B------:R-:W2:Y:S01]  /*0050*/  S2R R4, SR_CTAID.Y ;  /* 0x0000000000047919 */ /* 0x000ea20000002600 */
[----:B------:R-:W0:Y:S01]  /*0060*/  LDCU UR4, c[0x0][0x368] ;  /* 0x00006d00ff0477ac */ /* 0x000e220008000800 */
[----:B------:R-:W2:Y:S01]  /*0070*/  S2R R7, SR_TID.Y ;  /* 0x0000000000077919 */ /* 0x000ea20000002200 */
[----:B------:R-:W3:Y:S01]  /*0080*/  LDCU.64 UR8, c[0x0][0x388] ;  /* 0x00007100ff0877ac */ /* 0x000ee20008000a00 */
[----:B------:R-:W1:Y:S01]  /*0090*/  S2R R2, SR_CTAID.X ;  /* 0x0000000000027919 */ /* 0x000e620000002500 */
[----:B------:R-:W4:Y:S01]  /*00a0*/  LDCU UR7, c[0x0][0x390] ;  /* 0x00007200ff0777ac */ /* 0x000f220008000800 */
[----:B------:R-:W1:Y:S01]  /*00b0*/  S2R R3, SR_TID.X ;  /* 0x0000000000037919 */ /* 0x000e620000002100 */
[----:B0-----:R-:W-:Y:S01]  /*00c0*/  IMAD R5, R5, UR4, R0 ;  /* 0x0000000405057c24 */ /* 0x001fe2000f8e0200 */
[----:B---3--:R-:W-:-:S04]  /*00d0*/  ULEA.HI UR4, UR8, UR8, URZ, 0x1 ;  /* 0x0000000808047291 */ /* 0x008fc8000f8f08ff */
[----:B----4-:R-:W-:Y:S01]  /*00e0*/  ISETP.GE.AND P0, PT, R5, UR7, PT ;  /* 0x0000000705007c0c */ /* 0x010fe2000bf06270 */
[----:B------:R-:W-:Y:S01]  /*00f0*/  USHF.R.S32.HI UR4, URZ, 0x1, UR4 ;  /* 0x00000001ff047899 */ /* 0x000fe20008011404 */
[----:B--2---:R-:W-:-:S05]  /*0100*/  IMAD R4, R4, UR6, R7 ;  /* 0x0000000604047c24 */ /* 0x004fca000f8e0207 */
[----:B------:R-:W-:Y:S01]  /*0110*/  ISETP.GE.OR P0, PT, R4, UR9, P0 ;  /* 0x0000000904007c0c */ /* 0x000fe20008706670 */
[----:B-1----:R-:W-:-:S05]  /*0120*/  IMAD R2, R2, UR5, R3 ;  /* 0x0000000502027c24 */ /* 0x002fca000f8e0203 */
[----:B------:R-:W-:-:S13]  /*0130*/  ISETP.GT.OR P0, PT, R2, UR4, P0 ;  /* 0x0000000402007c0c */ /* 0x000fda0008704670 */
[----:B------:R-:W-:Y:S05]  /*0140*/  @P0 EXIT ;  /* 0x000000000000094d */ /* 0x000fea0003800000 */
[----:B------:R-:W-:Y:S01]  /*0150*/  I2FP.F32.S32 R3, UR8 ;  /* 0x0000000800037c45 */ /* 0x000fe20008201400 */
[----:B------:R-:W-:Y:S01]  /*0160*/  IMAD R4, R5, UR9, R4 ;  /* 0x0000000905047c24 */ /* 0x000fe2000f8e0204 */
[----:B------:R-:W-:Y:S01]  /*0170*/  I2FP.F32.S32 R0, R2 ;  /* 0x0000000200007245 */ /* 0x000fe20000201400 */
[----:B------:R-:W-:Y:S01]  /*0180*/  BSSY.RECONVERGENT B0, `(.L_x_0) ;  /* 0x000000e000007945 */ /* 0x000fe20003800200 */
[----:B------:R-:W0:Y:S01]  /*0190*/  MUFU.RCP R6, R3 ;  /* 0x0000000300067308 */ /* 0x000e220000001000 */
[----:B------:R-:W-:-:S04]  /*01a0*/  IMAD R5, R4, UR4, R4 ;  /* 0x0000000404057c24 */ /* 0x000fc8000f8e0204 */
[----:B------:R-:W-:-:S03]  /*01b0*/  IMAD.IADD R2, R2, 0x1, R5 ;  /* 0x0000000102027824 */ /* 0x000fc600078e0205 */
[----:B------:R-:W1:Y:S01]  /*01c0*/  FCHK P0, R0, R3 ;  /* 0x0000000300007302 */ /* 0x000e620000000000 */
[----:B0-----:R-:W-:-:S04]  /*01d0*/  FFMA R7, -R3, R6, 1 ;  /* 0x3f80000003077423 */ /* 0x001fc80000000106 */
[----:B------:R-:W-:-:S04]  /*01e0*/  FFMA R7, R6, R7, R6 ;  /* 0x0000000706077223 */ /* 0x000fc80000000006 */
[----:B------:R-:W-:-:S04]  /*01f0*/  FFMA R6, R0, R7, RZ ;  /* 0x0000000700067223 */ /* 0x000fc800000000ff */
[----:B------:R-:W-:-:S04]  /*0200*/  FFMA R4, -R3, R6, R0 ;  /* 0x0000000603047223 */ /* 0x000fc80000000100 */
[----:B------:R-:W-:Y:S01]  /*0210*/  FFMA R4, R7, R4, R6 ;  /* 0x0000000407047223 */ /* 0x000fe20000000006 */
[----:B-1----:R-:W-:Y:S06]  /*0220*/  @!P0 BRA `(.L_x_1) ;  /* 0x00000000000c8947 */ /* 0x002fec0003800000 */
[----:B------:R-:W-:-:S07]  /*0230*/  MOV R4, 0x250 ;  /* 0x0000025000047802 */ /* 0x000fce0000000f00 */
[----:B------:R-:W-:Y:S05]  /*0240*/  CALL.REL.NOINC `($__internal_0_$__cuda_sm3x_div_rn_noftz_f32_slowpath) ;  /* 0x0000000000907944 */ /* 0x000fea0003c00000 */
[----:B------:R-:W-:-:S07]  /*0250*/  IMAD.MOV.U32 R4, RZ, RZ, R0 ;  /* 0x000000ffff047224 */ /* 0x000fce00078e0000 */
.L_x_1:
[----:B------:R-:W-:Y:S05]  /*0260*/  BSYNC.RECONVERGENT B0 ;  /* 0x0000000000007941 */ /* 0x000fea0003800200 */
.L_x_0:
[----:B------:R-:W0:Y:S01]  /*0270*/  LDCU UR4, c[0x0][0x38c] ;  /* 0x00007180ff0477ac */ /* 0x000e220008000800 */
[----:B------:R-:W-:Y:S01]  /*0280*/  FSETP.NEU.AND P0, PT, R4, RZ, PT ;  /* 0x000000ff0400720b */ /* 0x000fe20003f0d000 */
[----:B------:R-:W-:Y:S01]  /*0290*/  BSSY.RECONVERGENT B0, `(.L_x_2) ;  /* 0x0000018000007945 */ /* 0x000fe20003800200 */
[----:B0-----:R-:W-:Y:S01]  /*02a0*/  I2FP.F32.U32 R0, UR4 ;  /* 0x0000000400007c45 */ /* 0x001fe20008201000 */
[----:B------:R-:W0:Y:S04]  /*02b0*/  LDCU.64 UR4, c[0x0][0x358] ;  /* 0x00006b00ff0477ac */ /* 0x000e280008000a00 */
[----:B------:R-:W-:-:S04]  /*02c0*/  FMUL R0, R0, 1.2533141374588012695 ;  /* 0x3fa06c9900007820 */ /* 0x000fc80000400000 */
[----:B------:R-:W-:Y:S02]  /*02d0*/  FMUL R6, R3, R0 ;  /* 0x0000000003067220 */ /* 0x000fe40000400000 */
[C---:B------:R-:W-:Y:S01]  /*02e0*/  @P0 FADD R0, |R4|.reuse, |R4| ;  /* 0x4000000404000221 */ /* 0x040fe20000000200 */
[----:B------:R-:W-:Y:S01]  /*02f0*/  @P0 FMUL R3, |R4|, 4 ;  /* 0x4080000004030820 */ /* 0x000fe20000400200 */
[----:B------:R-:W1:Y:S02]  /*0300*/  MUFU.RCP R7, R6 ;  /* 0x0000000600077308 */ /* 0x000e640000001000 */
[----:B------:R-:W-:-:S04]  /*0310*/  @P0 FADD R0, -R0, 1 ;  /* 0x3f80000000000421 */ /* 0x000fc80000000100 */
[----:B------:R-:W-:Y:S01]  /*0320*/  @P0 FMUL R5, R0, R3 ;  /* 0x0000000300050220 */ /* 0x000fe20000400000 */
[----:B------:R-:W-:-:S03]  /*0330*/  IMAD.MOV.U32 R3, RZ, RZ, RZ ;  /* 0x000000ffff037224 */ /* 0x000fc600078e00ff */
[----:B------:R-:W-:-:S04]  /*0340*/  @P0 FMUL R5, R0, R5 ;  /* 0x0000000500050220 */ /* 0x000fc80000400000 */
[----:B------:R-:W-:-:S04]  /*0350*/  @P0 FMUL R3, R0, R5 ;  /* 0x0000000500030220 */ /* 0x000fc80000400000 */
[----:B------:R-:W2:Y:S01]  /*0360*/  FCHK P0, R3, R6 ;  /* 0x0000000603007302 */ /* 0x000ea20000000000 */
[----:B-1----:R-:W-:-:S04]  /*0370*/  FFMA R4, -R6, R7, 1 ;  /* 0x3f80000006047423 */ /* 0x002fc80000000107 */
[----:B------:R-:W-:-:S04]  /*0380*/  FFMA R0, R7, R4, R7 ;  /* 0x0000000407007223 */ /* 0x000fc80000000007 */
[----:B------:R-:W-:-:S04]  /*0390*/  FFMA R5, R0, R3, RZ ;  /* 0x0000000300057223 */ /* 0x000fc800000000ff */
[----:B------:R-:W-:-:S04]  /*03a0*/  FFMA R4, -R6, R5, R3 ;  /* 0x0000000506047223 */ /* 0x000fc80000000103 */
[----:B------:R-:W-:Y:S01]  /*03b0*/  FFMA R0, R0, R4, R5 ;  /* 0x0000000400007223 */ /* 0x000fe20000000005 */
[----:B0-2---:R-:W-:Y:S06]  /*03c0*/  @!P0 BRA `(.L_x_3) ;  /* 0x0000000000108947 */ /* 0x005fec0003800000 */
[----:B------:R-:W-:Y:S01]  /*03d0*/  IMAD.MOV.U32 R0, RZ, RZ, R3 ;  /* 0x000000ffff007224 */ /* 0x000fe200078e0003 */
[----:B------:R-:W-:Y:S01]  /*03e0*/  MOV R4, 0x410 ;  /* 0x0000041000047802 */ /* 0x000fe20000000f00 */
[----:B------:R-:W-:-:S07]  /*03f0*/  IMAD.MOV.U32 R3, RZ, RZ, R6 ;  /* 0x000000ffff037224 */ /* 0x000fce00078e0006 */
[----:B------:R-:W-:Y:S05]  /*0400*/  CALL.REL.NOINC `($__internal_0_$__cuda_sm3x_div_rn_noftz_f32_slowpath) ;  /* 0x0000000000207944 */ /* 0x000fea0003c00000 */
.L_x_3:
[----:B------:R-:W-:Y:S05]  /*0410*/  BSYNC.RECONVERGENT B0 ;  /* 0x0000000000007941 */ /* 0x000fea0003800200 */
.L_x_2:
[----:B------:R-:W0:Y:S02]  /*0420*/  LDC.64 R4, c[0x0][0x380] ;  /* 0x0000e000ff047b82 */ /* 0x000e240000000a00 */
[----:B0-----:R-:W-:-:S05]  /*0430*/  IMAD.WIDE R2, R2, 0x8, R4 ;  /* 0x0000000802027825 */ /* 0x001fca00078e0204 */
[----:B------:R-:W2:Y:S02]  /*0440*/  LDG.E.64 R4, desc[UR4][R2.64] ;  /* 0x0000000402047981 */ /* 0x000ea4000c1e1b00 */
[-C--:B--2---:R-:W-:Y:S01]  /*0450*/  FMUL R4, R4, R0.reuse ;  /* 0x0000000004047220 */ /* 0x084fe20000400000 */
[----:B------:R-:W-:-:S05]  /*0460*/  FMUL R5, R5, R0 ;  /* 0x0000000005057220 */ /* 0x000fca0000400000 */
[----:B------:R-:W-:Y:S01]  /*0470*/  STG.E.64 desc[UR4][R2.64], R4 ;  /* 0x0000000402007986 */ /* 0x000fe2000c101b04 */
[----:B------:R-:W-:Y:S05]  /*0480*/  EXIT ;  /* 0x000000000000794d */ /* 0x000fea0003800000 */
        .weak           $__internal_0_$__cuda_sm3x_div_rn_noftz_f32_slowpath
        .type           $__internal_0_$__cuda_sm3x_div_rn_noftz_f32_slowpath,@function
        .size           $__internal_0_$__cuda_sm3x_div_rn_noftz_f32_slowpath,(.L_x_59 - $__internal_0_$__cuda_sm3x_div_rn_noftz_f32_slowpath)
$__internal_0_$__cuda_sm3x_div_rn_noftz_f32_slowpath:
[--C-:B------:R-:W-:Y:S01]  /*0490*/  SHF.R.U32.HI R6, RZ, 0x17, R3.reuse ;  /* 0x00000017ff067819 */ /* 0x100fe20000011603 */
[----:B------:R-:W-:Y:S01]  /*04a0*/  BSSY.RECONVERGENT B1, `(.L_x_4) ;  /* 0x0000063000017945 */ /* 0x000fe20003800200 */
[----:B------:R-:W-:Y:S02]  /*04b0*/  SHF.R.U32.HI R5, RZ, 0x17, R0 ;  /* 0x00000017ff057819 */ /* 0x000fe40000011600 */
[----:B------:R-:W-:Y:S02]  /*04c0*/  LOP3.LUT R12, R6, 0xff, RZ, 0xc0, !PT ;  /* 0x000000ff060c7812 */ /* 0x000fe400078ec0ff */
[----:B------:R-:W-:Y:S01]  /*04d0*/  LOP3.LUT R10, R5, 0xff, RZ, 0xc0, !PT ;  /* 0x000000ff050a7812 */ /* 0x000fe200078ec0ff */
[----:B------:R-:W-:Y:S01]  /*04e0*/  IMAD.MOV.U32 R5, RZ, RZ, R3 ;  /* 0x000000ffff057224 */ /* 0x000fe200078e0003 */
[----:B------:R-:W-:-:S03]  /*04f0*/  IADD3 R8, PT, PT, R12, -0x1, RZ ;  /* 0xffffffff0c087810 */ /* 0x000fc60007ffe0ff */
[----:B------:R-:W-:Y:S01]  /*0500*/  VIADD R7, R10, 0xffffffff ;  /* 0xffffffff0a077836 */ /* 0x000fe20000000000 */
[----:B------:R-:W-:-:S04]  /*0510*/  ISETP.GT.U32.AND P0, PT, R8, 0xfd, PT ;  /* 0x000000fd0800780c */ /* 0x000fc80003f04070 */
[----:B------:R-:W-:-:S13]  /*0520*/  ISETP.GT.U32.OR P0, PT, R7, 0xfd, P0 ;  /* 0x000000fd0700780c */ /* 0x000fda0000704470 */
[----:B------:R-:W-:Y:S01]  /*0530*/  @!P0 IMAD.MOV.U32 R6, RZ, RZ, RZ ;  /* 0x000000ffff068224 */ /* 0x000fe200078e00ff */
[----:B------:R-:W-:Y:S06]  /*0540*/  @!P0 BRA `(.L_x_5) ;  /* 0x00000000005c8947 */ /* 0x000fec0003800000 */
[----:B------:R-:W-:Y:S02]  /*0550*/  FSETP.GTU.FTZ.AND P0, PT, |R0|, +INF , PT ;  /* 0x7f8000000000780b */ /* 0x000fe40003f1c200 */
[----:B------:R-:W-:-:S04]  /*0560*/  FSETP.GTU.FTZ.AND P1, PT, |R3|, +INF , PT ;  /* 0x7f8000000300780b */ /* 0x000fc80003f3c200 */
[----:B------:R-:W-:-:S13]  /*0570*/  PLOP3.LUT P0, PT, P0, P1, PT, 0xf8, 0x8f ;  /* 0x00000000008f781c */ /* 0x000fda0000703f70 */
[----:B------:R-:W-:Y:S05]  /*0580*/  @P0 BRA `(.L_x_6) ;  /* 0x00000004004c0947 */ /* 0x000fea0003800000 */
[----:B------:R-:W-:-:S13]  /*0590*/  LOP3.LUT P0, RZ, R5, 0x7fffffff, R0, 0xc8, !PT ;  /* 0x7fffffff05ff7812 */ /* 0x000fda000780c800 */
[----:B------:R-:W-:Y:S05]  /*05a0*/  @!P0 BRA `(.L_x_7) ;  /* 0x00000004003c8947 */ /* 0x000fea0003800000 */
[C---:B------:R-:W-:Y:S02]  /*05b0*/  FSETP.NEU.FTZ.AND P2, PT, |R0|.reuse, +INF , PT ;  /* 0x7f8000000000780b */ /* 0x040fe40003f5d200 */
[----:B------:R-:W-:Y:S02]  /*05c0*/  FSETP.NEU.FTZ.AND P1, PT, |R3|, +INF , PT ;  /* 0x7f8000000300780b */ /* 0x000fe40003f3d200 */
[----:B------:R-:W-:-:S11]  /*05d0*/  FSETP.NEU.FTZ.AND P0, PT, |R0|, +INF , PT ;  /* 0x7f8000000000780b */ /* 0x000fd60003f1d200 */
[----:B------:R-:W-:Y:S05]  /*05e0*/  @!P1 BRA !P2, `(.L_x_7) ;  /* 0x00000004002c9947 */ /* 0x000fea0005000000 */
[----:B------:R-:W-:-:S04]  /*05f0*/  LOP3.LUT P2, RZ, R0, 0x7fffffff, RZ, 0xc0, !PT ;  /* 0x7fffffff00ff7812 */ /* 0x000fc8000784c0ff */
[----:B------:R-:W-:-:S13]  /*0600*/  PLOP3.LUT P1, PT, P1, P2, PT, 0x2f, 0xf2 ;  /* 0x0000000000f2781c */ /* 0x000fda0000f24577 */
[----:B------:R-:W-:Y:S05]  /*0610*/  @P1 BRA `(.L_x_8) ;  /* 0x0000000400181947 */ /* 0x000fea0003800000 */
[----:B------:R-:W-:-:S04]  /*0620*/  LOP3.LUT P1, RZ, R5, 0x7fffffff, RZ, 0xc0, !PT ;  /* 0x7fffffff05ff7812 */ /* 0x000fc8000782c0ff */
[----:B------:R-:W-:-:S13]  /*0630*/  PLOP3.LUT P0, PT, P0, P1, PT, 0x2f, 0xf2 ;  /* 0x0000000000f2781c */ /* 0x000fda0000702577 */
[----:B------:R-:W-:Y:S05]  /*0640*/  @P0 BRA `(.L_x_9) ;  /* 0x0000000400000947 */ /* 0x000fea0003800000 */
[----:B------:R-:W-:Y:S02]  /*0650*/  ISETP.GE.AND P0, PT, R7, RZ, PT ;  /* 0x000000ff0700720c */ /* 0x000fe40003f06270 */
[----:B------:R-:W-:-:S11]  /*0660*/  ISETP.GE.AND P1, PT, R8, RZ, PT ;  /* 0x000000ff0800720c */ /* 0x000fd60003f26270 */
[----:B------:R-:W-:Y:S01]  /*0670*/  @P0 IMAD.MOV.U32 R6, RZ, RZ, RZ ;  /* 0x000000ffff060224 */ /* 0x000fe200078e00ff */
[----:B------:R-:W-:Y:S01]  /*0680*/  @!P0 MOV R6, 0xffffffc0 ;  /* 0xffffffc000068802 */ /* 0x000fe20000000f00 */
[----:B------:R-:W-:Y:S01]  /*0690*/  @!P0 FFMA R0, R0, 1.84467440737095516160e+19, RZ ;  /* 0x5f80000000008823 */ /* 0x000fe200000000ff */
[----:B------:R-:W-:-:S03]  /*06a0*/  @!P1 FFMA R5, R3, 1.84467440737095516160e+19, RZ ;  /* 0x5f80000003059823 */ /* 0x000fc600000000ff */
[----:B------:R-:W-:-:S07]  /*06b0*/  @!P1 VIADD R6, R6, 0x40 ;  /* 0x0000004006069836 */ /* 0x000fce0000000000 */
.L_x_5:
[----:B------:R-:W-:Y:S01]  /*06c0*/  LEA R8, R12, 0xc0800000, 0x17 ;  /* 0xc08000000c087811 */ /* 0x000fe200078eb8ff */
[----:B------:R-:W-:Y:S04]  /*06d0*/  BSSY.RECONVERGENT B2, `(.L_x_10) ;  /* 0x0000036000027945 */ /* 0x000fe80003800200 */
[----:B------:R-:W-:Y:S02]  /*06e0*/  IMAD.IADD R8, R5, 0x1, -R8 ;  /* 0x0000000105087824 */ /* 0x000fe400078e0a08 */
[----:B------:R-:W-:Y:S02]  /*06f0*/  VIADD R5, R10, 0xffffff81 ;  /* 0xffffff810a057836 */ /* 0x000fe40000000000 */
[----:B------:R-:W0:Y:S01]  /*0700*/  MUFU.RCP R7, R8 ;  /* 0x0000000800077308 */ /* 0x000e220000001000 */
[----:B------:R-:W-:Y:S01]  /*0710*/  FADD.FTZ R9, -R8, -RZ ;  /* 0x800000ff08097221 */ /* 0x000fe20000010100 */
[----:B------:R-:W-:-:S03]  /*0720*/  IMAD R0, R5, -0x800000, R0 ;  /* 0xff80000005007824 */ /* 0x000fc600078e0200 */
[----:B0-----:R-:W-:-:S04]  /*0730*/  FFMA R10, R7, R9, 1 ;  /* 0x3f800000070a7423 */ /* 0x001fc80000000009 */
[----:B------:R-:W-:-:S04]  /*0740*/  FFMA R14, R7, R10, R7 ;  /* 0x0000000a070e7223 */ /* 0x000fc80000000007 */
[----:B------:R-:W-:-:S04]  /*0750*/  FFMA R7, R0, R14, RZ ;  /* 0x0000000e00077223 */ /* 0x000fc800000000ff */
[----:B------:R-:W-:-:S04]  /*0760*/  FFMA R10, R9, R7, R0 ;  /* 0x00000007090a7223 */ /* 0x000fc80000000000 */
[----:B------:R-:W-:Y:S01]  /*0770*/  FFMA R11, R14, R10, R7 ;  /* 0x0000000a0e0b7223 */ /* 0x000fe20000000007 */
[----:B------:R-:W-:-:S03]  /*0780*/  IADD3 R7, PT, PT, R5, 0x7f, -R12 ;  /* 0x0000007f05077810 */ /* 0x000fc60007ffe80c */
[----:B------:R-:W-:Y:S02]  /*0790*/  FFMA R10, R9, R11, R0 ;  /* 0x0000000b090a7223 */ /* 0x000fe40000000000 */
[----:B------:R-:W-:Y:S02]  /*07a0*/  IMAD.IADD R7, R7, 0x1, R6 ;  /* 0x0000000107077824 */ /* 0x000fe400078e0206 */
[----:B------:R-:W-:-:S05]  /*07b0*/  FFMA R0, R14, R10, R11 ;  /* 0x0000000a0e007223 */ /* 0x000fca000000000b */
[----:B------:R-:W-:-:S04]  /*07c0*/  SHF.R.U32.HI R5, RZ, 0x17, R0 ;  /* 0x00000017ff057819 */ /* 0x000fc80000011600 */
[----:B------:R-:W-:-:S04]  /*07d0*/  LOP3.LUT R5, R5, 0xff, RZ, 0xc0, !PT ;  /* 0x000000ff05057812 */ /* 0x000fc800078ec0ff */
[----:B------:R-:W-:-:S05]  /*07e0*/  IADD3 R9, PT, PT, R5, R7, RZ ;  /* 0x0000000705097210 */ /* 0x000fca0007ffe0ff */
[----:B------:R-:W-:-:S05]  /*07f0*/  VIADD R5, R9, 0xffffffff ;  /* 0xffffffff09057836 */ /* 0x000fca0000000000 */
[----:B------:R-:W-:-:S13]  /*0800*/  ISETP.GE.U32.AND P0, PT, R5, 0xfe, PT ;  /* 0x000000fe0500780c */ /* 0x000fda0003f06070 */
[----:B------:R-:W-:Y:S05]  /*0810*/  @!P0 BRA `(.L_x_11) ;  /* 0x0000000000808947 */ /* 0x000fea0003800000 */
[----:B------:R-:W-:-:S13]  /*0820*/  ISETP.GT.AND P0, PT, R9, 0xfe, PT ;  /* 0x000000fe0900780c */ /* 0x000fda0003f04270 */
[----:B------:R-:W-:Y:S05]  /*0830*/  @P0 BRA `(.L_x_12) ;  /* 0x00000000006c0947 */ /* 0x000fea0003800000 */
[----:B------:R-:W-:-:S13]  /*0840*/  ISETP.GE.AND P0, PT, R9, 0x1, PT ;  /* 0x000000010900780c */ /* 0x000fda0003f06270 */
[----:B------:R-:W-:Y:S05]  /*0850*/  @P0 BRA `(.L_x_13) ;  /* 0x0000000000740947 */ /* 0x000fea0003800000 */
[----:B------:R-:W-:Y:S02]  /*0860*/  ISETP.GE.AND P0, PT, R9, -0x18, PT ;  /* 0xffffffe80900780c */ /* 0x000fe40003f06270 */
[----:B------:R-:W-:-:S11]  /*0870*/  LOP3.LUT R0, R0, 0x80000000, RZ, 0xc0, !PT ;  /* 0x8000000000007812 */ /* 0x000fd600078ec0ff */
[----:B------:R-:W-:Y:S05]  /*0880*/  @!P0 BRA `(.L_x_13) ;  /* 0x0000000000688947 */ /* 0x000fea0003800000 */
[CCC-:B------:R-:W-:Y:S01]  /*0890*/  FFMA.RZ R5, R14.reuse, R10.reuse, R11.reuse ;  /* 0x0000000a0e057223 */ /* 0x1c0fe2000000c00b */
[C---:B------:R-:W-:Y:S02]  /*08a0*/  VIADD R8, R9.reuse, 0x20 ;  /* 0x0000002009087836 */ /* 0x040fe40000000000 */
[CCC-:B------:R-:W-:Y:S01]  /*08b0*/  FFMA.RM R6, R14.reuse, R10.reuse, R11.reuse ;  /* 0x0000000a0e067223 */ /* 0x1c0fe2000000400b */
[----:B------:R-:W-:Y:S02]  /*08c0*/  ISETP.NE.AND P2, PT, R9, RZ, PT ;  /* 0x000000ff0900720c */ /* 0x000fe40003f45270 */
[----:B------:R-:W-:Y:S01]  /*08d0*/  LOP3.LUT R7, R5, 0x7fffff, RZ, 0xc0, !PT ;  /* 0x007fffff05077812 */ /* 0x000fe200078ec0ff */
[----:B------:R-:W-:Y:S01]  /*08e0*/  FFMA.RP R5, R14, R10, R11 ;  /* 0x0000000a0e057223 */ /* 0x000fe2000000800b */
[----:B------:R-:W-:Y:S01]  /*08f0*/  ISETP.NE.AND P1, PT, R9, RZ, PT ;  /* 0x000000ff0900720c */ /* 0x000fe20003f25270 */
[----:B------:R-:W-:Y:S01]  /*0900*/  IMAD.MOV R9, RZ, RZ, -R9 ;  /* 0x000000ffff097224 */ /* 0x000fe200078e0a09 */
[----:B------:R-:W-:-:S02]  /*0910*/  LOP3.LUT R7, R7, 0x800000, RZ, 0xfc, !PT ;  /* 0x0080000007077812 */ /* 0x000fc400078efcff */
[----:B------:R-:W-:Y:S02]  /*0920*/  FSETP.NEU.FTZ.AND P0, PT, R5, R6, PT ;  /* 0x000000060500720b */ /* 0x000fe40003f1d000 */
[----:B------:R-:W-:Y:S02]  /*0930*/  SHF.L.U32 R8, R7, R8, RZ ;  /* 0x0000000807087219 */ /* 0x000fe400000006ff */
[----:B------:R-:W-:Y:S02]  /*0940*/  SEL R6, R9, RZ, P2 ;  /* 0x000000ff09067207 */ /* 0x000fe40001000000 */
[----:B------:R-:W-:Y:S02]  /*0950*/  ISETP.NE.AND P1, PT, R8, RZ, P1 ;  /* 0x000000ff0800720c */ /* 0x000fe40000f25270 */
[----:B------:R-:W-:Y:S02]  /*0960*/  SHF.R.U32.HI R6, RZ, R6, R7 ;  /* 0x00000006ff067219 */ /* 0x000fe40000011607 */
[----:B------:R-:W-:-:S02]  /*0970*/  PLOP3.LUT P0, PT, P0, P1, PT, 0xf8, 0x8f ;  /* 0x00000000008f781c */ /* 0x000fc40000703f70 */
[----:B------:R-:W-:Y:S02]  /*0980*/  SHF.R.U32.HI R8, RZ, 0x1, R6 ;  /* 0x00000001ff087819 */ /* 0x000fe40000011606 */
[----:B------:R-:W-:-:S04]  /*0990*/  SEL R5, RZ, 0x1, !P0 ;  /* 0x00000001ff057807 */ /* 0x000fc80004000000 */
[----:B------:R-:W-:-:S04]  /*09a0*/  LOP3.LUT R5, R5, 0x1, R8, 0xf8, !PT ;  /* 0x0000000105057812 */ /* 0x000fc800078ef808 */
[----:B------:R-:W-:-:S04]  /*09b0*/  LOP3.LUT R5, R5, R6, RZ, 0xc0, !PT ;  /* 0x0000000605057212 */ /* 0x000fc800078ec0ff */
[----:B------:R-:W-:-:S04]  /*09c0*/  IADD3 R5, PT, PT, R8, R5, RZ ;  /* 0x0000000508057210 */ /* 0x000fc80007ffe0ff */
[----:B------:R-:W-:Y:S01]  /*09d0*/  LOP3.LUT R0, R5, R0, RZ, 0xfc, !PT ;  /* 0x0000000005007212 */ /* 0x000fe200078efcff */
[----:B------:R-:W-:Y:S06]  /*09e0*/  BRA `(.L_x_13) ;  /* 0x0000000000107947 */ /* 0x000fec0003800000 */
.L_x_12:
[----:B------:R-:W-:-:S04]  /*09f0*/  LOP3.LUT R0, R0, 0x80000000, RZ, 0xc0, !PT ;  /* 0x8000000000007812 */ /* 0x000fc800078ec0ff */
[----:B------:R-:W-:Y:S01]  /*0a00*/  LOP3.LUT R0, R0, 0x7f800000, RZ, 0xfc, !PT ;  /* 0x7f80000000007812 */ /* 0x000fe200078efcff */
[----:B------:R-:W-:Y:S06]  /*0a10*/  BRA `(.L_x_13) ;  /* 0x0000000000047947 */ /* 0x000fec0003800000 */
.L_x_11:
[----:B------:R-:W-:-:S07]  /*0a20*/  IMAD R0, R7, 0x800000, R0 ;  /* 0x0080000007007824 */ /* 0x000fce00078e0200 */
.L_x_13:
[----:B------:R-:W-:Y:S05]  /*0a30*/  BSYNC.RECONVERGENT B2 ;  /* 0x0000000000027941 */ /* 0x000fea0003800200 */
.L_x_10:
[----:B------:R-:W-:Y:S05]  /*0a40*/  BRA `(.L_x_14) ;  /* 0x0000000000207947 */ /* 0x000fea0003800000 */
.L_x_9:
[----:B------:R-:W-:-:S04]  /*0a50*/  LOP3.LUT R0, R5, 0x80000000, R0, 0x48, !PT ;  /* 0x8000000005007812 */ /* 0x000fc800078e4800 */
[----:B------:R-:W-:Y:S01]  /*0a60*/  LOP3.LUT R0, R0, 0x7f800000, RZ, 0xfc, !PT ;  /* 0x7f80000000007812 */ /* 0x000fe200078efcff */
[----:B------:R-:W-:Y:S06]  /*0a70*/  BRA `(.L_x_14) ;  /* 0x0000000000147947 */ /* 0x000fec0003800000 */
.L_x_8:
[----:B------:R-:W-:Y:S01]  /*0a80*/  LOP3.LUT R0, R5, 0x80000000, R0, 0x48, !PT ;  /* 0x8000000005007812 */ /* 0x000fe200078e4800 */
[----:B------:R-:W-:Y:S06]  /*0a90*/  BRA `(.L_x_14) ;  /* 0x00000000000c7947 */ /* 0x000fec0003800000 */
.L_x_7:
[----:B------:R-:W0:Y:S01]  /*0aa0*/  MUFU.RSQ R0, -QNAN ;  /* 0xffc0000000007908 */ /* 0x000e220000001400 */
[----:B------:R-:W-:Y:S05]  /*0ab0*/  BRA `(.L_x_14) ;  /* 0x0000000000047947 */ /* 0x000fea0003800000 */
.L_x_6:
[----:B------:R-:W-:-:S07]  /*0ac0*/  FADD.FTZ R0, R0, R3 ;  /* 0x0000000300007221 */ /* 0x000fce0000010000 */
.L_x_14:
[----:B------:R-:W-:Y:S05]  /*0ad0*/  BSYNC.RECONVERGENT B1 ;  /* 0x0000000000017941 */ /* 0x000fea0003800200 */
.L_x_4:
[----:B------:R-:W-:-:S04]  /*0ae0*/  IMAD.MOV.U32 R5, RZ, RZ, 0x0 ;  /* 0x00000000ff057424 */ /* 0x000fc800078e00ff */
[----:B0-----:R-:W-:Y:S05]  /*0af0*/  RET.REL.NODEC R4 `(_Z11applyfilterP6float2iii) ;  /* 0xfffffff404407950 */ /* 0x001fea0003c3ffff */
.L_x_15:
[----:B------:R-:W-:-:S00]  /*0b00*/  BRA `(.L_x_15) ;  /* 0xfffffffc00fc7947 */ /* 0x000fc0000383ffff */
[----:B------:R-:W-:-:S00]  /*0b10*/  NOP ;  /* 0x0000000000007918 */ /* 0x000fc00000000000 */
        /* <DEDUP_REMOVED lines=14> */
.L_x_59:


//--------------------- .text._Z11linesum_kerPfS_S_fiii --------------------------
	.section	.text._Z11linesum_kerPfS_S_fiii,"ax",@progbits
	.align	128
        .global         _Z11linesum_kerPfS_S_fiii
        .type           _Z11linesum_kerPfS_S_fiii,@function
        .size           _Z11linesum_kerPfS_S_fiii,(.L_x_60 - _Z11linesum_kerPfS_S_fiii)
        .other          _Z11linesum_kerPfS_S_fiii,@"STO_CUDA_ENTRY STV_DEFAULT"
_Z11linesum_kerPfS_S_fiii:
.text._Z11linesum_kerPfS_S_fiii:
[----:B------:R-:W-:Y:S01]  /*0000*/  LDC R1, c[0x0][0x37c] ;  /* 0x0000df00ff017b82 */ /* 0x000fe20000000800 */
[----:B------:R-:W0:Y:S07]  /*0010*/  S2R R18, SR_CTAID.X ;  /* 0x0000000000127919 */ /* 0x000e2e0000002500 */
[----:B------:R-:W1:Y:S01]  /*0020*/  S2UR UR5, SR_CTAID.Z ;  /* 0x00000000000579c3 */ /* 0x000e620000002700 */
[----:B------:R-:W0:Y:S01]  /*0030*/  LDCU UR6, c[0x0][0x360] ;  /* 0x00006c00ff0677ac */ /* 0x000e220008000800 */
[----:B------:R-:W0:Y:S01]  /*0040*/  S2R R3, SR_TID.X ;  /* 0x0000000000037919 */ /* 0x000e220000002100 */
[----:B------:R-:W2:Y:S01]  /*0050*/  LDCU UR7, c[0x0][0x364] ;  /* 0x00006c80ff0777ac */ /* 0x000ea20008000800 */
[----:B------:R-:W2:Y:S04]  /*0060*/  S2R R17, SR_CTAID.Y ;  /* 0x0000000000117919 */ /* 0x000ea80000002600 */
[----:B------:R-:W3:Y:S01]  /*0070*/  LDC R7, c[0x0][0x3a4] ;  /* 0x0000e900ff077b82 */ /* 0x000ee20000000800 */
[----:B------:R-:W1:Y:S01]  /*0080*/  LDCU UR4, c[0x0][0x368] ;  /* 0x00006d00ff0477ac */ /* 0x000e620008000800 */
[----:B------:R-:W2:Y:S01]  /*0090*/  S2R R0, SR_TID.Y ;  /* 0x0000000000007919 */ /* 0x000ea20000002200 */
[----:B------:R-:W4:Y:S01]  /*00a0*/  LDCU UR11, c[0x0][0x39c] ;  /* 0x00007380ff0b77ac */ /* 0x000f220008000800 */
[----:B------:R-:W5:Y:S01]  /*00b0*/  S2R R10, SR_TID.Z ;  /* 0x00000000000a7919 */ /* 0x000f620000002300 */
[----:B-1----:R-:W-:Y:S01]  /*00c0*/  UIMAD UR4, UR4, UR5, URZ ;  /* 0x00000005040472a4 */ /* 0x002fe2000f8e02ff */
[----:B0-----:R-:W-:-:S02]  /*00d0*/  IMAD R18, R18, UR6, R3 ;  /* 0x0000000612127c24 */ /* 0x001fc4000f8e0203 */
[----:B--2---:R-:W-:-:S03]  /*00e0*/  IMAD R17, R17, UR7, R0 ;  /* 0x0000000711117c24 */ /* 0x004fc6000f8e0200 */
[----:B-----5:R-:W-:Y:S02]  /*00f0*/  IADD3 R16, PT, PT, R10, UR4, RZ ;  /* 0x000000040a107c10 */ /* 0x020fe4000fffe0ff */
[----:B------:R-:W-:Y:S02]  /*0100*/  VIMNMX R0, PT, PT, R18, R17, !PT ;  /* 0x0000001112007248 */ /* 0x000fe40007fe0100 */
[----:B---3--:R-:W-:-:S04]  /*0110*/  ISETP.GE.AND P0, PT, R16, R7, PT ;  /* 0x000000071000720c */ /* 0x008fc80003f06270 */
[----:B----4-:R-:W-:-:S13]  /*0120*/  ISETP.GE.OR P0, PT, R0, UR11, P0 ;  /* 0x0000000b00007c0c */ /* 0x010fda0008706670 */
[----:B------:R-:W-:Y:S05]  /*0130*/  @P0 EXIT ;  /* 0x000000000000094d */ /* 0x000fea0003800000 */
[----:B------:R-:W0:Y:S01]  /*0140*/  LDCU UR5, c[0x0][0x3a0] ;  /* 0x00007400ff0577ac */ /* 0x000e220008000800 */
[----:B------:R-:W-:Y:S01]  /*0150*/  HFMA2 R15, -RZ, RZ, 0, 0 ;  /* 0x00000000ff0f7431 */ /* 0x000fe200000001ff */
[----:B------:R-:W1:Y:S01]  /*0160*/  LDCU.64 UR12, c[0x0][0x358] ;  /* 0x00006b00ff0c77ac */ /* 0x000e620008000a00 */
[----:B0-----:R-:W-:-:S09]  /*0170*/  UISETP.GE.AND UP0, UPT, UR5, 0x1, UPT ;  /* 0x000000010500788c */ /* 0x001fd2000bf06270 */
[----:B-1----:R-:W-:Y:S05]  /*0180*/  BRA.U !UP0, `(.L_x_16) ;  /* 0x0000001508507547 */ /* 0x002fea000b800000 */
[----:B------:R-:W-:Y:S01]  /*0190*/  UISETP.GE.U32.AND UP0, UPT, UR5, 0x4, UPT ;  /* 0x000000040500788c */ /* 0x000fe2000bf06070 */
[----:B------:R-:W-:Y:S01]  /*01a0*/  I2FP.F32.U32 R14, UR11 ;  /* 0x0000000b000e7c45 */ /* 0x000fe20008201000 */
[----:B------:R-:W-:Y:S01]  /*01b0*/  USHF.R.U32.HI UR6, URZ, 0x1, UR11 ;  /* 0x00000001ff067899 */ /* 0x000fe2000801160b */
[----:B------:R-:W-:Y:S01]  /*01c0*/  MOV R15, RZ ;  /* 0x000000ff000f7202 */ /* 0x000fe20000000f00 */
[----:B------:R-:W-:Y:S01]  /*01d0*/  UIADD3 UR8, UPT, UPT, UR11, -0x1, URZ ;  /* 0xffffffff0b087890 */ /* 0x000fe2000fffe0ff */
[----:B------:R-:W-:Y:S01]  /*01e0*/  MOV R13, RZ ;  /* 0x000000ff000d7202 */ /* 0x000fe20000000f00 */
[----:B------:R-:W-:Y:S02]  /*01f0*/  ULOP3.LUT UR9, UR5, 0x3, URZ, 0xc0, !UPT ;  /* 0x0000000305097892 */ /* 0x000fe4000f8ec0ff */
[----:B------:R-:W-:Y:S02]  /*0200*/  IADD3 R12, PT, PT, R18, -UR6, RZ ;  /* 0x80000006120c7c10 */ /* 0x000fe4000fffe0ff */
[----:B------:R-:W-:-:S02]  /*0210*/  IADD3 R11, PT, PT, R17, -UR6, RZ ;  /* 0x80000006110b7c10 */ /* 0x000fc4000fffe0ff */
[----:B------:R-:W-:Y:S02]  /*0220*/  I2FP.F32.S32 R12, R12 ;  /* 0x0000000c000c7245 */ /* 0x000fe40000201400 */
[----:B------:R-:W-:Y:S01]  /*0230*/  I2FP.F32.S32 R11, R11 ;  /* 0x0000000b000b7245 */ /* 0x000fe20000201400 */
[----:B------:R-:W-:Y:S06]  /*0240*/  BRA.U !UP0, `(.L_x_17) ;  /* 0x0000000908dc7547 */ /* 0x000fec000b800000 */
[----:B------:R-:W0:Y:S01]  /*0250*/  LDCU.64 UR6, c[0x0][0x390] ;  /* 0x00007200ff0677ac */ /* 0x000e220008000a00 */
[----:B------:R-:W1:Y:S01]  /*0260*/  LDC.64 R2, c[0x0][0x388] ;  /* 0x0000e200ff027b82 */ /* 0x000e620000000a00 */
[----:B------:R-:W-:Y:S01]  /*0270*/  HFMA2 R6, -RZ, RZ, 0, 0 ;  /* 0x00000000ff067431 */ /* 0x000fe200000001ff */
[C---:B------:R-:W-:Y:S01]  /*0280*/  IADD3 R10, PT, PT, R7.reuse, UR4, R10 ;  /* 0x00000004070a7c10 */ /* 0x040fe2000fffe00a */
[----:B------:R-:W-:Y:S01]  /*0290*/  ULOP3.LUT UR5, UR5, 0x7ffffffc, URZ, 0xc0, !UPT ;  /* 0x7ffffffc05057892 */ /* 0x000fe2000f8ec0ff */
[C---:B------:R-:W-:Y:S01]  /*02a0*/  IMAD R9, R7.reuse, UR11, RZ ;  /* 0x0000000b07097c24 */ /* 0x040fe2000f8e02ff */
[C---:B------:R-:W-:Y:S01]  /*02b0*/  LEA R8, R7.reuse, R16, 0x1 ;  /* 0x0000001007087211 */ /* 0x040fe200078e08ff */
[----:B------:R-:W-:Y:S01]  /*02c0*/  IMAD R7, R7, 0x3, R16 ;  /* 0x0000000307077824 */ /* 0x000fe200078e0210 */
[----:B------:R-:W-:Y:S01]  /*02d0*/  MOV R15, RZ ;  /* 0x000000ff000f7202 */ /* 0x000fe20000000f00 */
[----:B------:R-:W2:Y:S01]  /*02e0*/  LDCU UR15, c[0x0][0x39c] ;  /* 0x00007380ff0f77ac */ /* 0x000ea20008000800 */
[----:B------:R-:W-:Y:S01]  /*02f0*/  MOV R13, UR5 ;  /* 0x00000005000d7c02 */ /* 0x000fe20008000f00 */
[----:B------:R-:W3:Y:S01]  /*0300*/  LDCU UR14, c[0x0][0x398] ;  /* 0x00007300ff0e77ac */ /* 0x000ee20008000800 */
[----:B------:R-:W-:-:S02]  /*0310*/  UIADD3 UR10, UPT, UPT, -UR5, URZ, URZ ;  /* 0x000000ff050a7290 */ /* 0x000fc4000fffe1ff */
[----:B0-----:R-:W-:-:S04]  /*0320*/  UIADD3 UR6, UP0, UPT, UR6, 0x8, URZ ;  /* 0x0000000806067890 */ /* 0x001fc8000ff1e0ff */
[----:B------:R-:W-:Y:S02]  /*0330*/  UIADD3.X UR7, UPT, UPT, URZ, UR7, URZ, UP0, !UPT ;  /* 0x00000007ff077290 */ /* 0x000fe400087fe4ff */
[----:B------:R-:W-:-:S04]  /*0340*/  MOV R4, UR6 ;  /* 0x0000000600047c02 */ /* 0x000fc80008000f00 */
[----:B--2---:R-:W-:-:S07]  /*0350*/  MOV R5, UR7 ;  /* 0x0000000700057c02 */ /* 0x004fce0008000f00 */
.L_x_34:
[----:B------:R-:W2:Y:S01]  /*0360*/  LDG.E R0, desc[UR12][R4.64+-0x8] ;  /* 0xfffff80c04007981 */ /* 0x000ea2000c1e1900 */
[----:B------:R-:W-:Y:S01]  /*0370*/  UIADD3 UR10, UPT, UPT, UR10, 0x4, URZ ;  /* 0x000000040a0a7890 */ /* 0x000fe2000fffe0ff */
[----:B------:R-:W-:Y:S03]  /*0380*/  BSSY.RECONVERGENT B2, `(.L_x_18) ;  /* 0x0000027000027945 */ /* 0x000fe60003800200 */
[----:B------:R-:W-:Y:S01]  /*0390*/  UISETP.NE.AND UP0, UPT, UR10, URZ, UPT ;  /* 0x000000ff0a00728c */ /* 0x000fe2000bf05270 */
[----:B--2---:R-:W-:-:S04]  /*03a0*/  FMUL.RZ R20, R0, 0.15915493667125701904 ;  /* 0x3e22f98300147820 */ /* 0x004fc8000040c000 */
[----:B------:R-:W0:Y:S08]  /*03b0*/  MUFU.SIN R0, R20 ;  /* 0x0000001400007308 */ /* 0x000e300000000400 */
[----:B------:R-:W2:Y:S01]  /*03c0*/  MUFU.COS R19, R20 ;  /* 0x0000001400137308 */ /* 0x000ea20000000000 */
[----:B0-----:R-:W-:-:S04]  /*03d0*/  FMUL R21, R11, R0 ;  /* 0x000000000b157220 */ /* 0x001fc80000400000 */
[----:B--2---:R-:W-:Y:S01]  /*03e0*/  FFMA R0, R12, R19, -R21 ;  /* 0x000000130c007223 */ /* 0x004fe20000000815 */
[----:B------:R-:W-:-:S03]  /*03f0*/  MOV R19, 0x3f000000 ;  /* 0x3f00000000137802 */ /* 0x000fc60000000f00 */
[----:B---3--:R-:W-:-:S05]  /*0400*/  FADD R0, R0, UR14 ;  /* 0x0000000e00007e21 */ /* 0x008fca0008000000 */
[----:B------:R-:W-:-:S05]  /*0410*/  LOP3.LUT R19, R19, 0x80000000, R0, 0xb8, !PT ;  /* 0x8000000013137812 */ /* 0x000fca00078eb800 */
[----:B------:R-:W-:-:S04]  /*0420*/  FADD.RZ R19, R0, R19 ;  /* 0x0000001300137221 */ /* 0x000fc8000000c000 */
[----:B------:R-:W0:Y:S02]  /*0430*/  F2I.TRUNC.NTZ R25, R19 ;  /* 0x0000001300197305 */ /* 0x000e24000020f100 */
[----:B0-----:R-:W-:-:S04]  /*0440*/  ISETP.GE.AND P0, PT, R25, UR8, PT ;  /* 0x0000000819007c0c */ /* 0x001fc8000bf06270 */
[----:B------:R-:W-:-:S13]  /*0450*/  ISETP.LT.OR P0, PT, R25, RZ, P0 ;  /* 0x000000ff1900720c */ /* 0x000fda0000701670 */
[----:B------:R-:W-:Y:S05]  /*0460*/  @P0 BRA `(.L_x_19) ;  /* 0x0000000000600947 */ /* 0x000fea0003800000 */
[----:B------:R-:W-:-:S05]  /*0470*/  IMAD R19, R16, UR15, R25 ;  /* 0x0000000f10137c24 */ /* 0x000fca000f8e0219 */
[----:B------:R-:W-:-:S05]  /*0480*/  IADD3 R19, PT, PT, R19, R6, RZ ;  /* 0x0000000613137210 */ /* 0x000fca0007ffe0ff */
[----:B-1----:R-:W-:-:S05]  /*0490*/  IMAD.WIDE R20, R19, 0x4, R2 ;  /* 0x0000000413147825 */ /* 0x002fca00078e0202 */
[----:B------:R-:W2:Y:S04]  /*04a0*/  LDG.E R27, desc[UR12][R20.64] ;  /* 0x0000000c141b7981 */ /* 0x000ea8000c1e1900 */
[----:B------:R-:W2:Y:S01]  /*04b0*/  LDG.E R22, desc[UR12][R20.64+0x4] ;  /* 0x0000040c14167981 */ /* 0x000ea2000c1e1900 */
[----:B------:R-:W0:Y:S01]  /*04c0*/  MUFU.RCP R23, R14 ;  /* 0x0000000e00177308 */ /* 0x000e220000001000 */
[----:B------:R-:W-:Y:S01]  /*04d0*/  I2FP.F32.U32 R19, R25 ;  /* 0x0000001900137245 */ /* 0x000fe20000201000 */
[----:B------:R-:W-:Y:S04]  /*04e0*/  BSSY.RECONVERGENT B3, `(.L_x_20) ;  /* 0x000000e000037945 */ /* 0x000fe80003800200 */
[----:B------:R-:W-:Y:S01]  /*04f0*/  FADD R19, R0, -R19 ;  /* 0x8000001300137221 */ /* 0x000fe20000000000 */
[----:B--2---:R-:W-:Y:S01]  /*0500*/  FADD R0, -R27, R22 ;  /* 0x000000161b007221 */ /* 0x004fe20000000100 */
[----:B0-----:R-:W-:-:S03]  /*0510*/  FFMA R22, -R14, R23, 1 ;  /* 0x3f8000000e167423 */ /* 0x001fc60000000117 */
[----:B------:R-:W-:Y:S01]  /*0520*/  FMUL R0, R0, R19 ;  /* 0x0000001300007220 */ /* 0x000fe20000400000 */
[----:B------:R-:W-:-:S03]  /*0530*/  FFMA R23, R23, R22, R23 ;  /* 0x0000001617177223 */ /* 0x000fc60000000017 */
[----:B------:R-:W0:Y:S01]  /*0540*/  FCHK P0, R0, R14 ;  /* 0x0000000e00007302 */ /* 0x000e220000000000 */
[----:B------:R-:W-:-:S04]  /*0550*/  FFMA R22, R0, R23, RZ ;  /* 0x0000001700167223 */ /* 0x000fc800000000ff */
[----:B------:R-:W-:-:S04]  /*0560*/  FFMA R19, -R14, R22, R0 ;  /* 0x000000160e137223 */ /* 0x000fc80000000100 */
[----:B------:R-:W-:Y:S01]  /*0570*/  FFMA R22, R23, R19, R22 ;  /* 0x0000001317167223 */ /* 0x000fe20000000016 */
[----:B0-----:R-:W-:Y:S06]  /*0580*/  @!P0 BRA `(.L_x_21) ;  /* 0x00000000000c8947 */ /* 0x001fec0003800000 */
[----:B------:R-:W-:-:S07]  /*0590*/  MOV R20, 0x5b0 ;  /* 0x000005b000147802 */ /* 0x000fce0000000f00 */
[----:B------:R-:W-:Y:S05]  /*05a0*/  CALL.REL.NOINC `($__internal_1_$__cuda_sm3x_div_rn_noftz_f32_slowpath) ;  /* 0x0000001000647944 */ /* 0x000fea0003c00000 */
[----:B------:R-:W-:-:S07]  /*05b0*/  MOV R22, R0 ;  /* 0x0000000000167202 */ /* 0x000fce0000000f00 */
.L_x_21:
[----:B------:R-:W-:Y:S05]  /*05c0*/  BSYNC.RECONVERGENT B3 ;  /* 0x0000000000037941 */ /* 0x000fea0003800200 */
.L_x_20:
[----:B------:R-:W-:-:S04]  /*05d0*/  FADD R22, R27, R22 ;  /* 0x000000161b167221 */ /* 0x000fc80000000000 */
[----:B------:R-:W-:-:S07]  /*05e0*/  FADD R15, R15, R22 ;  /* 0x000000160f0f7221 */ /* 0x000fce0000000000 */
.L_x_19:
[----:B------:R-:W-:Y:S05]  /*05f0*/  BSYNC.RECONVERGENT B2 ;  /* 0x0000000000027941 */ /* 0x000fea0003800200 */
.L_x_18:
[----:B------:R-:W2:Y:S01]  /*0600*/  LDG.E R0, desc[UR12][R4.64+-0x4] ;  /* 0xfffffc0c04007981 */ /* 0x000ea2000c1e1900 */
[----:B------:R-:W-:Y:S01]  /*0610*/  BSSY.RECONVERGENT B2, `(.L_x_22) ;  /* 0x0000026000027945 */ /* 0x000fe20003800200 */
[----:B--2---:R-:W-:-:S04]  /*0620*/  FMUL.RZ R20, R0, 0.15915493667125701904 ;  /* 0x3e22f98300147820 */ /* 0x004fc8000040c000 */
[----:B------:R-:W0:Y:S08]  /*0630*/  MUFU.SIN R0, R20 ;  /* 0x0000001400007308 */ /* 0x000e300000000400 */
[----:B------:R-:W2:Y:S01]  /*0640*/  MUFU.COS R19, R20 ;  /* 0x0000001400137308 */ /* 0x000ea20000000000 */
[----:B0-----:R-:W-:-:S04]  /*0650*/  FMUL R21, R11, R0 ;  /* 0x000000000b157220 */ /* 0x001fc80000400000 */
[----:B--2---:R-:W-:Y:S01]  /*0660*/  FFMA R0, R12, R19, -R21 ;  /* 0x000000130c007223 */ /* 0x004fe20000000815 */
[----:B------:R-:W-:-:S03]  /*0670*/  HFMA2 R19, -RZ, RZ, 1.75, 0 ;  /* 0x3f000000ff137431 */ /* 0x000fc600000001ff */
[----:B------:R-:W-:-:S05]  /*0680*/  FADD R0, R0, UR14 ;  /* 0x0000000e00007e21 */ /* 0x000fca0008000000 */
        /* <DEDUP_REMOVED lines=15> */
[----:B0-----:R-:W-:-:S04]  /*0780*/  FFMA R0, -R14, R25, 1 ;  /* 0x3f8000000e007423 */ /* 0x001fc80000000119 */
[----:B------:R-:W-:Y:S01]  /*0790*/  FFMA R0, R25, R0, R25 ;  /* 0x0000000019007223 */ /* 0x000fe20000000019 */
[----:B--2---:R-:W-:-:S04]  /*07a0*/  FADD R22, -R27, R22 ;  /* 0x000000161b167221 */ /* 0x004fc80000000100 */
[----:B------:R-:W-:-:S04]  /*07b0*/  FMUL R23, R22, R19 ;  /* 0x0000001316177220 */ /* 0x000fc80000400000 */
[----:B------:R-:W0:Y:S01]  /*07c0*/  FCHK P0, R23, R14 ;  /* 0x0000000e17007302 */ /* 0x000e220000000000 */
[----:B------:R-:W-:-:S04]  /*07d0*/  FFMA R19, R0, R23, RZ ;  /* 0x0000001700137223 */ /* 0x000fc800000000ff */
[----:B------:R-:W-:-:S04]  /*07e0*/  FFMA R22, -R14, R19, R23 ;  /* 0x000000130e167223 */ /* 0x000fc80000000117 */
[----:B------:R-:W-:Y:S01]  /*07f0*/  FFMA R0, R0, R22, R19 ;  /* 0x0000001600007223 */ /* 0x000fe20000000013 */
[----:B0-----:R-:W-:Y:S06]  /*0800*/  @!P0 BRA `(.L_x_25) ;  /* 0x00000000000c8947 */ /* 0x001fec0003800000 */
[----:B------:R-:W-:Y:S02]  /*0810*/  MOV R0, R23 ;  /* 0x0000001700007202 */ /* 0x000fe40000000f00 */
[----:B------:R-:W-:-:S07]  /*0820*/  MOV R20, 0x840 ;  /* 0x0000084000147802 */ /* 0x000fce0000000f00 */
[----:B------:R-:W-:Y:S05]  /*0830*/  CALL.REL.NOINC `($__internal_1_$__cuda_sm3x_div_rn_noftz_f32_slowpath) ;  /* 0x0000000c00c07944 */ /* 0x000fea0003c00000 */
.L_x_25:
[----:B------:R-:W-:Y:S05]  /*0840*/  BSYNC.RECONVERGENT B3 ;  /* 0x0000000000037941 */ /* 0x000fea0003800200 */
.L_x_24:
[----:B------:R-:W-:-:S04]  /*0850*/  FADD R0, R27, R0 ;  /* 0x000000001b007221 */ /* 0x000fc80000000000 */
[----:B------:R-:W-:-:S07]  /*0860*/  FADD R15, R15, R0 ;  /* 0x000000000f0f7221 */ /* 0x000fce0000000000 */
.L_x_23:
[----:B------:R-:W-:Y:S05]  /*0870*/  BSYNC.RECONVERGENT B2 ;  /* 0x0000000000027941 */ /* 0x000fea0003800200 */
.L_x_22:
        /* <DEDUP_REMOVED lines=36> */
.L_x_29:
[----:B------:R-:W-:Y:S05]  /*0ac0*/  BSYNC.RECONVERGENT B3 ;  /* 0x0000000000037941 */ /* 0x000fea0003800200 */
.L_x_28:
[----:B------:R-:W-:-:S04]  /*0ad0*/  FADD R0, R27, R0 ;  /* 0x000000001b007221 */ /* 0x000fc80000000000 */
[----:B------:R-:W-:-:S07]  /*0ae0*/  FADD R15, R15, R0 ;  /* 0x000000000f0f7221 */ /* 0x000fce0000000000 */
.L_x_27:
[----:B------:R-:W-:Y:S05]  /*0af0*/  BSYNC.RECONVERGENT B2 ;  /* 0x0000000000027941 */ /* 0x000fea0003800200 */
.L_x_26:
        /* <DEDUP_REMOVED lines=36> */
.L_x_33:
[----:B------:R-:W-:Y:S05]  /*0d40*/  BSYNC.RECONVERGENT B3 ;  /* 0x0000000000037941 */ /* 0x000fea0003800200 */
.L_x_32:
[----:B------:R-:W-:-:S04]  /*0d50*/  FADD R0, R27, R0 ;  /* 0x000000001b007221 */ /* 0x000fc80000000000 */
[----:B------:R-:W-:-:S07]  /*0d60*/  FADD R15, R15, R0 ;  /* 0x000000000f0f7221 */ /* 0x000fce0000000000 */
.L_x_31:
[----:B------:R-:W-:Y:S05]  /*0d70*/  BSYNC.RECONVERGENT B2 ;  /* 0x0000000000027941 */ /* 0x000fea0003800200 */
.L_x_30:
[----:B------:R-:W-:Y:S02]  /*0d80*/  IADD3 R4, P0, PT, R4, 0x10, RZ ;  /* 0x0000001004047810 */ /* 0x000fe40007f1e0ff */
[----:B------:R-:W-:Y:S02]  /*0d90*/  LEA R6, R9, R6, 0x2 ;  /* 0x0000000609067211 */ /* 0x000fe400078e10ff */
[----:B------:R-:W-:Y:S01]  /*0da0*/  IADD3.X R5, PT, PT, RZ, R5, RZ, P0, !PT ;  /* 0x00000005ff057210 */ /* 0x000fe200007fe4ff */
[----:B------:R-:W-:Y:S08]  /*0db0*/  BRA.U UP0, `(.L_x_34) ;  /* 0xfffffff500687547 */ /* 0x000ff0000b83ffff */
.L_x_17:
[----:B------:R-:W-:-:S09]  /*0dc0*/  UISETP.NE.AND UP0, UPT, UR9, URZ, UPT ;  /* 0x000000ff0900728c */ /* 0x000fd2000bf05270 */
[----:B------:R-:W-:Y:S05]  /*0dd0*/  BRA.U !UP0, `(.L_x_16) ;  /* 0x00000009083c7547 */ /* 0x000fea000b800000 */
[----:B------:R-:W-:-:S09]  /*0de0*/  UISETP.NE.AND UP0, UPT, UR9, 0x1, UPT ;  /* 0x000000010900788c */ /* 0x000fd2000bf05270 */
[----:B------:R-:W-:Y:S05]  /*0df0*/  BRA.U !UP0, `(.L_x_35) ;  /* 0x00000005086c7547 */ /* 0x000fea000b800000 */
[----:B------:R-:W0:Y:S01]  /*0e00*/  LDC.64 R4, c[0x0][0x390] ;  /* 0x0000e400ff047b82 */ /* 0x000e220000000a00 */
[----:B------:R-:W2:Y:S01]  /*0e10*/  LDCU UR5, c[0x0][0x398] ;  /* 0x00007300ff0577ac */ /* 0x000ea20008000800 */
[----:B0-----:R-:W-:-:S05]  /*0e20*/  IMAD.WIDE.U32 R4, R13, 0x4, R4 ;  /* 0x000000040d047825 */ /* 0x001fca00078e0004 */
[----:B------:R-:W1:Y:S01]  /*0e30*/  LDG.E R0, desc[UR12][R4.64] ;  /* 0x0000000c04007981 */ /* 0x000e62000c1e1900 */
[----:B------:R-:W-:Y:S01]  /*0e40*/  BSSY.RECONVERGENT B2, `(.L_x_36) ;  /* 0x0000029000027945 */ /* 0x000fe20003800200 */
[----:B-1----:R-:W-:-:S04]  /*0e50*/  FMUL.RZ R2, R0, 0.15915493667125701904 ;  /* 0x3e22f98300027820 */ /* 0x002fc8000040c000 */
[----:B------:R-:W0:Y:S08]  /*0e60*/  MUFU.SIN R0, R2 ;  /* 0x0000000200007308 */ /* 0x000e300000000400 */
[----:B------:R-:W1:Y:S01]  /*0e70*/  MUFU.COS R3, R2 ;  /* 0x0000000200037308 */ /* 0x000e620000000000 */
[----:B0-----:R-:W-:Y:S01]  /*0e80*/  FMUL R7, R11, R0 ;  /* 0x000000000b077220 */ /* 0x001fe20000400000 */
[----:B------:R-:W-:-:S03]  /*0e90*/  HFMA2 R0, -RZ, RZ, 1.75, 0 ;  /* 0x3f000000ff007431 */ /* 0x000fc600000001ff */
[----:B-1----:R-:W-:-:S04]  /*0ea0*/  FFMA R3, R12, R3, -R7 ;  /* 0x000000030c037223 */ /* 0x002fc80000000807 */
[----:B--2---:R-:W-:Y:S01]  /*0eb0*/  FADD R19, R3, UR5 ;  /* 0x0000000503137e21 */ /* 0x004fe20008000000 */
[----:B------:R-:W0:Y:S04]  /*0ec0*/  LDCU UR5, c[0x0][0x3a4] ;  /* 0x00007480ff0577ac */ /* 0x000e280008000800 */
[----:B------:R-:W-:-:S05]  /*0ed0*/  LOP3.LUT R0, R0, 0x80000000, R19, 0xb8, !PT ;  /* 0x8000000000007812 */ /* 0x000fca00078eb813 */
[----:B------:R-:W-:-:S06]  /*0ee0*/  FADD.RZ R0, R19, R0 ;  /* 0x0000000013007221 */ /* 0x000fcc000000c000 */
[----:B------:R-:W1:Y:S01]  /*0ef0*/  F2I.TRUNC.NTZ R0, R0 ;  /* 0x0000000000007305 */ /* 0x000e62000020f100 */
[----:B0-----:R-:W-:Y:S01]  /*0f00*/  IMAD R3, R13, UR5, R16 ;  /* 0x000000050d037c24 */ /* 0x001fe2000f8e0210 */
[----:B-1----:R-:W-:-:S04]  /*0f10*/  ISETP.GE.AND P0, PT, R0, UR8, PT ;  /* 0x0000000800007c0c */ /* 0x002fc8000bf06270 */
[----:B------:R-:W-:-:S13]  /*0f20*/  ISETP.LT.OR P0, PT, R0, RZ, P0 ;  /* 0x000000ff0000720c */ /* 0x000fda0000701670 */
[----:B------:R-:W-:Y:S05]  /*0f30*/  @P0 BRA `(.L_x_37) ;  /* 0x0000000000640947 */ /* 0x000fea0003800000 */
[----:B------:R-:W0:Y:S01]  /*0f40*/  LDC.64 R6, c[0x0][0x388] ;  /* 0x0000e200ff067b82 */ /* 0x000e220000000a00 */
[----:B------:R-:W1:Y:S02]  /*0f50*/  LDCU UR5, c[0x0][0x39c] ;  /* 0x00007380ff0577ac */ /* 0x000e640008000800 */
[----:B-1----:R-:W-:-:S04]  /*0f60*/  IMAD R9, R3, UR5, R0 ;  /* 0x0000000503097c24 */ /* 0x002fc8000f8e0200 */
[----:B0-----:R-:W-:-:S05]  /*0f70*/  IMAD.WIDE R6, R9, 0x4, R6 ;  /* 0x0000000409067825 */ /* 0x001fca00078e0206 */
[----:B------:R-:W2:Y:S04]  /*0f80*/  LDG.E R2, desc[UR12][R6.64] ;  /* 0x0000000c06027981 */ /* 0x000ea8000c1e1900 */
[----:B------:R-:W2:Y:S01]  /*0f90*/  LDG.E R9, desc[UR12][R6.64+0x4] ;  /* 0x0000040c06097981 */ /* 0x000ea2000c1e1900 */
[----:B------:R-:W0:Y:S01]  /*0fa0*/  MUFU.RCP R21, R14 ;  /* 0x0000000e00157308 */ /* 0x000e220000001000 */
[----:B------:R-:W-:Y:S01]  /*0fb0*/  I2FP.F32.U32 R0, R0 ;  /* 0x0000000000007245 */ /* 0x000fe20000201000 */
[----:B------:R-:W-:Y:S04]  /*0fc0*/  BSSY.RECONVERGENT B3, `(.L_x_38) ;  /* 0x000000e000037945 */ /* 0x000fe80003800200 */
[----:B------:R-:W-:Y:S01]  /*0fd0*/  FADD R0, R19, -R0 ;  /* 0x8000000013007221 */ /* 0x000fe20000000000 */
[----:B0-----:R-:W-:Y:S01]  /*0fe0*/  FFMA R8, -R14, R21, 1 ;  /* 0x3f8000000e087423 */ /* 0x001fe20000000115 */
[----:B--2---:R-:W-:-:S04]  /*0ff0*/  FADD R9, -R2, R9 ;  /* 0x0000000902097221 */ /* 0x004fc80000000100 */
[----:B------:R-:W-:Y:S01]  /*1000*/  FMUL R19, R9, R0 ;  /* 0x0000000009137220 */ /* 0x000fe20000400000 */
[----:B------:R-:W-:-:S03]  /*1010*/  FFMA R0, R21, R8, R21 ;  /* 0x0000000815007223 */ /* 0x000fc60000000015 */
        /* <DEDUP_REMOVED lines=8> */
.L_x_39:
[----:B------:R-:W-:Y:S05]  /*10a0*/  BSYNC.RECONVERGENT B3 ;  /* 0x0000000000037941 */ /* 0x000fea0003800200 */
.L_x_38:
[----:B------:R-:W-:-:S04]  /*10b0*/  FADD R0, R2, R0 ;  /* 0x0000000002007221 */ /* 0x000fc80000000000 */
[----:B------:R-:W-:-:S07]  /*10c0*/  FADD R15, R15, R0 ;  /* 0x000000000f0f7221 */ /* 0x000fce0000000000 */
.L_x_37:
[----:B------:R-:W-:Y:S05]  /*10d0*/  BSYNC.RECONVERGENT B2 ;  /* 0x0000000000027941 */ /* 0x000fea0003800200 */
.L_x_36:
[----:B------:R-:W2:Y:S01]  /*10e0*/  LDG.E R4, desc[UR12][R4.64+0x4] ;  /* 0x0000040c04047981 */ /* 0x000ea2000c1e1900 */
[----:B------:R-:W0:Y:S01]  /*10f0*/  LDCU UR5, c[0x0][0x398] ;  /* 0x00007300ff0577ac */ /* 0x000e220008000800 */
[----:B------:R-:W-:Y:S01]  /*1100*/  BSSY.RECONVERGENT B2, `(.L_x_40) ;  /* 0x0000029000027945 */ /* 0x000fe20003800200 */
[----:B--2---:R-:W-:-:S04]  /*1110*/  FMUL.RZ R2, R4, 0.15915493667125701904 ;  /* 0x3e22f98304027820 */ /* 0x004fc8000040c000 */
[----:B------:R-:W1:Y:S08]  /*1120*/  MUFU.SIN R0, R2 ;  /* 0x0000000200007308 */ /* 0x000e700000000400 */
[----:B------:R-:W2:Y:S01]  /*1130*/  MUFU.COS R7, R2 ;  /* 0x0000000200077308 */ /* 0x000ea20000000000 */
[----:B-1----:R-:W-:Y:S01]  /*1140*/  FMUL R9, R11, R0 ;  /* 0x000000000b097220 */ /* 0x002fe20000400000 */
[----:B------:R-:W-:-:S03]  /*1150*/  HFMA2 R0, -RZ, RZ, 1.75, 0 ;  /* 0x3f000000ff007431 */ /* 0x000fc600000001ff */
[----:B--2---:R-:W-:-:S04]  /*1160*/  FFMA R7, R12, R7, -R9 ;  /* 0x000000070c077223 */ /* 0x004fc80000000809 */
[----:B0-----:R-:W-:Y:S01]  /*1170*/  FADD R7, R7, UR5 ;  /* 0x0000000507077e21 */ /* 0x001fe20008000000 */
[----:B------:R-:W0:Y:S04]  /*1180*/  LDCU UR5, c[0x0][0x3a4] ;  /* 0x00007480ff0577ac */ /* 0x000e280008000800 */
[----:B------:R-:W-:-:S05]  /*1190*/  LOP3.LUT R0, R0, 0x80000000, R7, 0xb8, !PT ;  /* 0x8000000000007812 */ /* 0x000fca00078eb807 */
[----:B------:R-:W-:-:S06]  /*11a0*/  FADD.RZ R0, R7, R0 ;  /* 0x0000000007007221 */ /* 0x000fcc000000c000 */
[----:B------:R-:W1:Y:S01]  /*11b0*/  F2I.TRUNC.NTZ R0, R0 ;  /* 0x0000000000007305 */ /* 0x000e62000020f100 */
[----:B0-----:R-:W-:Y:S02]  /*11c0*/  IADD3 R3, PT, PT, R3, UR5, RZ ;  /* 0x0000000503037c10 */ /* 0x001fe4000fffe0ff */
        /* <DEDUP_REMOVED lines=25> */
.L_x_43:
[----:B------:R-:W-:Y:S05]  /*1360*/  BSYNC.RECONVERGENT B3 ;  /* 0x0000000000037941 */ /* 0x000fea0003800200 */
.L_x_42:
[----:B------:R-:W-:-:S04]  /*1370*/  FADD R0, R2, R0 ;  /* 0x0000000002007221 */ /* 0x000fc80000000000 */
[----:B------:R-:W-:-:S07]  /*1380*/  FADD R15, R15, R0 ;  /* 0x000000000f0f7221 */ /* 0x000fce0000000000 */
.L_x_41:
[----:B------:R-:W-:Y:S05]  /*1390*/  BSYNC.RECONVERGENT B2 ;  /* 0x0000000000027941 */ /* 0x000fea0003800200 */
.L_x_40:
[----:B------:R-:W-:-:S07]  /*13a0*/  IADD3 R13, PT, PT, R13, 0x2, RZ ;  /* 0x000000020d0d7810 */ /* 0x000fce0007ffe0ff */
.L_x_35:
[----:B------:R-:W0:Y:S02]  /*13b0*/  LDCU UR5, c[0x0][0x3a0] ;  /* 0x00007400ff0577ac */ /* 0x000e240008000800 */
[----:B0-----:R-:W-:-:S04]  /*13c0*/  ULOP3.LUT UR5, UR5, 0x1, URZ, 0xc0, !UPT ;  /* 0x0000000105057892 */ /* 0x001fc8000f8ec0ff */
[----:B------:R-:W-:-:S09]  /*13d0*/  UISETP.NE.U32.AND UP0, UPT, UR5, 0x1, UPT ;  /* 0x000000010500788c */ /* 0x000fd2000bf05070 */
[----:B------:R-:W-:Y:S05]  /*13e0*/  BRA.U UP0, `(.L_x_16) ;  /* 0x0000000100b87547 */ /* 0x000fea000b800000 */
[----:B-1----:R-:W0:Y:S01]  /*13f0*/  LDC.64 R2, c[0x0][0x390] ;  /* 0x0000e400ff027b82 */ /* 0x002e220000000a00 */
[----:B------:R-:W1:Y:S01]  /*1400*/  LDCU UR5, c[0x0][0x398] ;  /* 0x00007300ff0577ac */ /* 0x000e620008000800 */
[----:B0-----:R-:W-:-:S06]  /*1410*/  IMAD.WIDE.U32 R2, R13, 0x4, R2 ;  /* 0x000000040d027825 */ /* 0x001fcc00078e0002 */
[----:B------:R-:W2:Y:S01]  /*1420*/  LDG.E R2, desc[UR12][R2.64] ;  /* 0x0000000c02027981 */ /* 0x000ea2000c1e1900 */
[----:B------:R-:W-:Y:S01]  /*1430*/  BSSY.RECONVERGENT B2, `(.L_x_16) ;  /* 0x0000029000027945 */ /* 0x000fe20003800200 */
[----:B--2---:R-:W-:-:S04]  /*1440*/  FMUL.RZ R4, R2, 0.15915493667125701904 ;  /* 0x3e22f98302047820 */ /* 0x004fc8000040c000 */
[----:B------:R-:W0:Y:S08]  /*1450*/  MUFU.SIN R0, R4 ;  /* 0x0000000400007308 */ /* 0x000e300000000400 */
[----:B------:R-:W2:Y:S01]  /*1460*/  MUFU.COS R5, R4 ;  /* 0x0000000400057308 */ /* 0x000ea20000000000 */
[----:B0-----:R-:W-:Y:S01]  /*1470*/  FMUL R11, R11, R0 ;  /* 0x000000000b0b7220 */ /* 0x001fe20000400000 */
[----:B------:R-:W-:-:S03]  /*1480*/  HFMA2 R0, -RZ, RZ, 1.75, 0 ;  /* 0x3f000000ff007431 */ /* 0x000fc600000001ff */
[----:B--2---:R-:W-:-:S04]  /*1490*/  FFMA R5, R12, R5, -R11 ;  /* 0x000000050c057223 */ /* 0x004fc8000000080b */
[----:B-1----:R-:W-:Y:S01]  /*14a0*/  FADD R7, R5, UR5 ;  /* 0x0000000505077e21 */ /* 0x002fe20008000000 */
        /* <DEDUP_REMOVED lines=30> */
.L_x_46:
[----:B------:R-:W-:Y:S05]  /*1690*/  BSYNC.RECONVERGENT B3 ;  /* 0x0000000000037941 */ /* 0x000fea0003800200 */
.L_x_45:
[----:B------:R-:W-:-:S04]  /*16a0*/  FADD R0, R2, R0 ;  /* 0x0000000002007221 */ /* 0x000fc80000000000 */
[----:B------:R-:W-:-:S07]  /*16b0*/  FADD R15, R15, R0 ;  /* 0x000000000f0f7221 */ /* 0x000fce0000000000 */
.L_x_44:
[----:B------:R-:W-:Y:S05]  /*16c0*/  BSYNC.RECONVERGENT B2 ;  /* 0x0000000000027941 */ /* 0x000fea0003800200 */
.L_x_16:
[----:B------:R-:W0:Y:S01]  /*16d0*/  LDCU UR5, c[0x0][0x39c] ;  /* 0x00007380ff0577ac */ /* 0x000e220008000800 */
[----:B-1----:R-:W1:Y:S01]  /*16e0*/  LDC.64 R2, c[0x0][0x380] ;  /* 0x0000e000ff027b82 */ /* 0x002e620000000a00 */
[----:B0-----:R-:W-:-:S04]  /*16f0*/  IMAD R17, R16, UR5, R17 ;  /* 0x0000000510117c24 */ /* 0x001fc8000f8e0211 */
[----:B------:R-:W-:-:S04]  /*1700*/  IMAD R17, R17, UR5, R18 ;  /* 0x0000000511117c24 */ /* 0x000fc8000f8e0212 */
[----:B-1----:R-:W-:-:S05]  /*1710*/  IMAD.WIDE R2, R17, 0x4, R2 ;  /* 0x0000000411027825 */ /* 0x002fca00078e0202 */
[----:B------:R-:W-:Y:S01]  /*1720*/  STG.E desc[UR12][R2.64], R15 ;  /* 0x0000000f02007986 */ /* 0x000fe2000c10190c */
[----:B------:R-:W-:Y:S05]  /*1730*/  EXIT ;  /* 0x000000000000794d */ /* 0x000fea0003800000 */
        .weak           $__internal_1_$__cuda_sm3x_div_rn_noftz_f32_slowpath
        .type           $__internal_1_$__cuda_sm3x_div_rn_noftz_f32_slowpath,@function
        .size           $__internal_1_$__cuda_sm3x_div_rn_noftz_f32_slowpath,(.L_x_60 - $__internal_1_$__cuda_sm3x_div_rn_noftz_f32_slowpath)
$__internal_1_$__cuda_sm3x_div_rn_noftz_f32_slowpath:
[----:B------:R-:W-:Y:S01]  /*1740*/  SHF.R.U32.HI R19, RZ, 0x17, R14 ;  /* 0x00000017ff137819 */ /* 0x000fe2000001160e */
[----:B------:R-:W-:Y:S01]  /*1750*/  BSSY.RECONVERGENT B0, `(.L_x_47) ;  /* 0x0000064000007945 */ /* 0x000fe20003800200 */
[----:B------:R-:W-:Y:S02]  /*1760*/  SHF.R.U32.HI R22, RZ, 0x17, R0 ;  /* 0x00000017ff167819 */ /* 0x000fe40000011600 */
[----:B------:R-:W-:Y:S02]  /*1770*/  LOP3.LUT R19, R19, 0xff, RZ, 0xc0, !PT ;  /* 0x000000ff13137812 */ /* 0x000fe400078ec0ff */
[----:B------:R-:W-:Y:S02]  /*1780*/  LOP3.LUT R22, R22, 0xff, RZ, 0xc0, !PT ;  /* 0x000000ff16167812 */ /* 0x000fe400078ec0ff */
[----:B------:R-:W-:Y:S02]  /*1790*/  IADD3 R24, PT, PT, R19, -0x1, RZ ;  /* 0xffffffff13187810 */ /* 0x000fe40007ffe0ff */
[----:B------:R-:W-:-:S02]  /*17a0*/  IADD3 R21, PT, PT, R22, -0x1, RZ ;  /* 0xffffffff16157810 */ /* 0x000fc40007ffe0ff */
[----:B------:R-:W-:Y:S02]  /*17b0*/  ISETP.GT.U32.AND P0, PT, R24, 0xfd, PT ;  /* 0x000000fd1800780c */ /* 0x000fe40003f04070 */
[----:B------:R-:W-:Y:S02]  /*17c0*/  MOV R23, R14 ;  /* 0x0000000e00177202 */ /* 0x000fe40000000f00 */
[----:B------:R-:W-:-:S13]  /*17d0*/  ISETP.GT.U32.OR P0, PT, R21, 0xfd, P0 ;  /* 0x000000fd1500780c */ /* 0x000fda0000704470 */
[----:B------:R-:W-:Y:S01]  /*17e0*/  @!P0 MOV R21, RZ ;  /* 0x000000ff00158202 */ /* 0x000fe20000000f00 */
[----:B------:R-:W-:Y:S06]  /*17f0*/  @!P0 BRA `(.L_x_48) ;  /* 0x0000000000608947 */ /* 0x000fec0003800000 */
[----:B------:R-:W-:Y:S02]  /*1800*/  FSETP.GTU.FTZ.AND P0, PT, |R0|, +INF , PT ;  /* 0x7f8000000000780b */ /* 0x000fe40003f1c200 */
[----:B------:R-:W-:-:S04]  /*1810*/  FSETP.GTU.FTZ.AND P1, PT, |R14|, +INF , PT ;  /* 0x7f8000000e00780b */ /* 0x000fc80003f3c200 */
[----:B------:R-:W-:-:S13]  /*1820*/  PLOP3.LUT P0, PT, P0, P1, PT, 0xf8, 0x8f ;  /* 0x00000000008f781c */ /* 0x000fda0000703f70 */
[----:B------:R-:W-:Y:S05]  /*1830*/  @P0 BRA `(.L_x_49) ;  /* 0x0000000400500947 */ /* 0x000fea0003800000 */
[----:B------:R-:W-:-:S13]  /*1840*/  LOP3.LUT P0, RZ, R23, 0x7fffffff, R0, 0xc8, !PT ;  /* 0x7fffffff17ff7812 */ /* 0x000fda000780c800 */
[----:B------:R-:W-:Y:S05]  /*1850*/  @!P0 BRA `(.L_x_50) ;  /* 0x0000000400408947 */ /* 0x000fea0003800000 */
[----:B------:R-:W-:Y:S02]  /*1860*/  FSETP.NEU.FTZ.AND P2, PT, |R0|, +INF , PT ;  /* 0x7f8000000000780b */ /* 0x000fe40003f5d200 */
        /* <DEDUP_REMOVED lines=9> */
[----:B------:R-:W-:Y:S02]  /*1900*/  IADD3 R21, PT, PT, R22, -0x1, RZ ;  /* 0xffffffff16157810 */ /* 0x000fe40007ffe0ff */
[----:B------:R-:W-:Y:S02]  /*1910*/  ISETP.GE.AND P1, PT, R24, RZ, PT ;  /* 0x000000ff1800720c */ /* 0x000fe40003f26270 */
[----:B------:R-:W-:-:S11]  /*1920*/  ISETP.GE.AND P0, PT, R21, RZ, PT ;  /* 0x000000ff1500720c */ /* 0x000fd60003f06270 */
[----:B------:R-:W-:Y:S02]  /*1930*/  @!P1 FFMA R23, R14, 1.84467440737095516160e+19, RZ ;  /* 0x5f8000000e179823 */ /* 0x000fe400000000ff */
[----:B------:R-:W-:Y:S01]  /*1940*/  @P0 MOV R21, RZ ;  /* 0x000000ff00150202 */ /* 0x000fe20000000f00 */
[----:B------:R-:W-:Y:S01]  /*1950*/  @!P0 FFMA R0, R0, 1.84467440737095516160e+19, RZ ;  /* 0x5f80000000008823 */ /* 0x000fe200000000ff */
[----:B------:R-:W-:-:S04]  /*1960*/  @!P0 MOV R21, 0xffffffc0 ;  /* 0xffffffc000158802 */ /* 0x000fc80000000f00 */
[----:B------:R-:W-:-:S07]  /*1970*/  @!P1 IADD3 R21, PT, PT, R21, 0x40, RZ ;  /* 0x0000004015159810 */ /* 0x000fce0007ffe0ff */
.L_x_48:
[----:B------:R-:W-:Y:S01]  /*1980*/  LEA R28, R19, 0xc0800000, 0x17 ;  /* 0xc0800000131c7811 */ /* 0x000fe200078eb8ff */
[----:B------:R-:W-:Y:S01]  /*1990*/  BSSY.RECONVERGENT B1, `(.L_x_53) ;  /* 0x0000036000017945 */ /* 0x000fe20003800200 */
[----:B------:R-:W-:Y:S02]  /*19a0*/  IADD3 R22, PT, PT, R22, -0x7f, RZ ;  /* 0xffffff8116167810 */ /* 0x000fe40007ffe0ff */
[----:B------:R-:W-:-:S03]  /*19b0*/  IADD3 R28, PT, PT, -R28, R23, RZ ;  /* 0x000000171c1c7210 */ /* 0x000fc60007ffe1ff */
[----:B------:R-:W-:Y:S01]  /*19c0*/  IMAD R0, R22, -0x800000, R0 ;  /* 0xff80000016007824 */ /* 0x000fe200078e0200 */
[----:B------:R-:W0:Y:S01]  /*19d0*/  MUFU.RCP R24, R28 ;  /* 0x0000001c00187308 */ /* 0x000e220000001000 */
[----:B------:R-:W-:Y:S01]  /*19e0*/  FADD.FTZ R25, -R28, -RZ ;  /* 0x800000ff1c197221 */ /* 0x000fe20000010100 */
[----:B------:R-:W-:-:S04]  /*19f0*/  IADD3 R22, PT, PT, R22, 0x7f, -R19 ;  /* 0x0000007f16167810 */ /* 0x000fc80007ffe813 */
[----:B------:R-:W-:Y:S01]  /*1a00*/  IADD3 R21, PT, PT, R22, R21, RZ ;  /* 0x0000001516157210 */ /* 0x000fe20007ffe0ff */
[----:B0-----:R-:W-:-:S04]  /*1a10*/  FFMA R23, R24, R25, 1 ;  /* 0x3f80000018177423 */ /* 0x001fc80000000019 */
[----:B------:R-:W-:-:S04]  /*1a20*/  FFMA R23, R24, R23, R24 ;  /* 0x0000001718177223 */ /* 0x000fc80000000018 */
[----:B------:R-:W-:-:S04]  /*1a30*/  FFMA R24, R0, R23, RZ ;  /* 0x0000001700187223 */ /* 0x000fc800000000ff */
[----:B------:R-:W-:-:S04]  /*1a40*/  FFMA R26, R25, R24, R0 ;  /* 0x00000018191a7223 */ /* 0x000fc80000000000 */
[----:B------:R-:W-:-:S04]  /*1a50*/  FFMA R26, R23, R26, R24 ;  /* 0x0000001a171a7223 */ /* 0x000fc80000000018 */
[----:B------:R-:W-:-:S04]  /*1a60*/  FFMA R25, R25, R26, R0 ;  /* 0x0000001a19197223 */ /* 0x000fc80000000000 */
[----:B------:R-:W-:-:S05]  /*1a70*/  FFMA R0, R23, R25, R26 ;  /* 0x0000001917007223 */ /* 0x000fca000000001a */
[----:B------:R-:W-:-:S04]  /*1a80*/  SHF.R.U32.HI R19, RZ, 0x17, R0 ;  /* 0x00000017ff137819 */ /* 0x000fc80000011600 */
[----:B------:R-:W-:-:S04]  /*1a90*/  LOP3.LUT R22, R19, 0xff, RZ, 0xc0, !PT ;  /* 0x000000ff13167812 */ /* 0x000fc800078ec0ff */
[----:B------:R-:W-:-:S04]  /*1aa0*/  IADD3 R19, PT, PT, R22, R21, RZ ;  /* 0x0000001516137210 */ /* 0x000fc80007ffe0ff */
[----:B------:R-:W-:-:S04]  /*1ab0*/  IADD3 R22, PT, PT, R19, -0x1, RZ ;  /* 0xffffffff13167810 */ /* 0x000fc80007ffe0ff */
        /* <DEDUP_REMOVED lines=10> */
[CCC-:B------:R-:W-:Y:S01]  /*1b60*/  FFMA.RP R22, R23.reuse, R25.reuse, R26.reuse ;  /* 0x0000001917167223 */ /* 0x1c0fe2000000801a */
[----:B------:R-:W-:Y:S01]  /*1b70*/  FFMA.RM R25, R23, R25, R26 ;  /* 0x0000001917197223 */ /* 0x000fe2000000401a */
[----:B------:R-:W-:Y:S02]  /*1b80*/  IADD3 R23, PT, PT, R19, 0x20, RZ ;  /* 0x0000002013177810 */ /* 0x000fe40007ffe0ff */
[----:B------:R-:W-:Y:S02]  /*1b90*/  LOP3.LUT R21, R21, 0x7fffff, RZ, 0xc0, !PT ;  /* 0x007fffff15157812 */ /* 0x000fe400078ec0ff */
[----:B------:R-:W-:Y:S02]  /*1ba0*/  ISETP.NE.AND P2, PT, R19, RZ, PT ;  /* 0x000000ff1300720c */ /* 0x000fe40003f45270 */
[----:B------:R-:W-:Y:S02]  /*1bb0*/  LOP3.LUT R24, R21, 0x800000, RZ, 0xfc, !PT ;  /* 0x0080000015187812 */ /* 0x000fe400078efcff */
[----:B------:R-:W-:-:S02]  /*1bc0*/  ISETP.NE.AND P1, PT, R19, RZ, PT ;  /* 0x000000ff1300720c */ /* 0x000fc40003f25270 */
[----:B------:R-:W-:Y:S02]  /*1bd0*/  IADD3 R19, PT, PT, -R19, RZ, RZ ;  /* 0x000000ff13137210 */ /* 0x000fe40007ffe1ff */
[----:B------:R-:W-:Y:S02]  /*1be0*/  SHF.L.U32 R23, R24, R23, RZ ;  /* 0x0000001718177219 */ /* 0x000fe400000006ff */
[----:B------:R-:W-:Y:S02]  /*1bf0*/  FSETP.NEU.FTZ.AND P0, PT, R22, R25, PT ;  /* 0x000000191600720b */ /* 0x000fe40003f1d000 */
[----:B------:R-:W-:Y:S02]  /*1c00*/  SEL R19, R19, RZ, P2 ;  /* 0x000000ff13137207 */ /* 0x000fe40001000000 */
[----:B------:R-:W-:Y:S02]  /*1c10*/  ISETP.NE.AND P1, PT, R23, RZ, P1 ;  /* 0x000000ff1700720c */ /* 0x000fe40000f25270 */
[----:B------:R-:W-:-:S02]  /*1c20*/  SHF.R.U32.HI R24, RZ, R19, R24 ;  /* 0x00000013ff187219 */ /* 0x000fc40000011618 */
[----:B------:R-:W-:Y:S02]  /*1c30*/  PLOP3.LUT P0, PT, P0, P1, PT, 0xf8, 0x8f ;  /* 0x00000000008f781c */ /* 0x000fe40000703f70 */
[----:B------:R-:W-:Y:S02]  /*1c40*/  SHF.R.U32.HI R21, RZ, 0x1, R24 ;  /* 0x00000001ff157819 */ /* 0x000fe40000011618 */
[----:B------:R-:W-:-:S04]  /*1c50*/  SEL R22, RZ, 0x1, !P0 ;  /* 0x00000001ff167807 */ /* 0x000fc80004000000 */
[----:B------:R-:W-:-:S04]  /*1c60*/  LOP3.LUT R19, R22, 0x1, R21, 0xf8, !PT ;  /* 0x0000000116137812 */ /* 0x000fc800078ef815 */
[----:B------:R-:W-:-:S04]  /*1c70*/  LOP3.LUT R24, R19, R24, RZ, 0xc0, !PT ;  /* 0x0000001813187212 */ /* 0x000fc800078ec0ff */
[----:B------:R-:W-:-:S04]  /*1c80*/  IADD3 R21, PT, PT, R21, R24, RZ ;  /* 0x0000001815157210 */ /* 0x000fc80007ffe0ff */
[----:B------:R-:W-:Y:S01]  /*1c90*/  LOP3.LUT R0, R21, R0, RZ, 0xfc, !PT ;  /* 0x0000000015007212 */ /* 0x000fe200078efcff */
[----:B------:R-:W-:Y:S06]  /*1ca0*/  BRA `(.L_x_56) ;  /* 0x0000000000107947 */ /* 0x000fec0003800000 */
.L_x_55:
[----:B------:R-:W-:-:S04]  /*1cb0*/  LOP3.LUT R0, R0, 0x80000000, RZ, 0xc0, !PT ;  /* 0x8000000000007812 */ /* 0x000fc800078ec0ff */
[----:B------:R-:W-:Y:S01]  /*1cc0*/  LOP3.LUT R0, R0, 0x7f800000, RZ, 0xfc, !PT ;  /* 0x7f80000000007812 */ /* 0x000fe200078efcff */
[----:B------:R-:W-:Y:S06]  /*1cd0*/  BRA `(.L_x_56) ;  /* 0x0000000000047947 */ /* 0x000fec0003800000 */
.L_x_54:
[----:B------:R-:W-:-:S07]  /*1ce0*/  LEA R0, R21, R0, 0x17 ;  /* 0x0000000015007211 */ /* 0x000fce00078eb8ff */
.L_x_56:
[----:B------:R-:W-:Y:S05]  /*1cf0*/  BSYNC.RECONVERGENT B1 ;  /* 0x0000000000017941 */ /* 0x000fea0003800200 */
.L_x_53:
[----:B------:R-:W-:Y:S05]  /*1d00*/  BRA `(.L_x_57) ;  /* 0x0000000000207947 */ /* 0x000fea0003800000 */
.L_x_52:
[----:B------:R-:W-:-:S04]  /*1d10*/  LOP3.LUT R0, R23, 0x80000000, R0, 0x48, !PT ;  /* 0x8000000017007812 */ /* 0x000fc800078e4800 */
[----:B------:R-:W-:Y:S01]  /*1d20*/  LOP3.LUT R0, R0, 0x7f800000, RZ, 0xfc, !PT ;  /* 0x7f80000000007812 */ /* 0x000fe200078efcff */
[----:B------:R-:W-:Y:S06]  /*1d30*/  BRA `(.L_x_57) ;  /* 0x0000000000147947 */ /* 0x000fec0003800000 */
.L_x_51:
[----:B------:R-:W-:Y:S01]  /*1d40*/  LOP3.LUT R0, R23, 0x80000000, R0, 0x48, !PT ;  /* 0x8000000017007812 */ /* 0x000fe200078e4800 */
[----:B------:R-:W-:Y:S06]  /*1d50*/  BRA `(.L_x_57) ;  /* 0x00000000000c7947 */ /* 0x000fec0003800000 */
.L_x_50:
[----:B------:R-:W0:Y:S01]  /*1d60*/  MUFU.RSQ R0, -QNAN ;  /* 0xffc0000000007908 */ /* 0x000e220000001400 */
[----:B------:R-:W-:Y:S05]  /*1d70*/  BRA `(.L_x_57) ;  /* 0x0000000000047947 */ /* 0x000fea0003800000 */
.L_x_49:
[----:B------:R-:W-:-:S07]  /*1d80*/  FADD.FTZ R0, R0, R14 ;  /* 0x0000000e00007221 */ /* 0x000fce0000010000 */
.L_x_57:
[----:B------:R-:W-:Y:S05]  /*1d90*/  BSYNC.RECONVERGENT B0 ;  /* 0x0000000000007941 */ /* 0x000fea0003800200 */
.L_x_47:
[----:B------:R-:W-:-:S04]  /*1da0*/  HFMA2 R21, -RZ, RZ, 0, 0 ;  /* 0x00000000ff157431 */ /* 0x000fc800000001ff */
[----:B0-----:R-:W-:Y:S05]  /*1db0*/  RET.REL.NODEC R20 `(_Z11linesum_kerPfS_S_fiii) ;  /* 0xffffffe014907950 */ /* 0x001fea0003c3ffff */
.L_x_58:
        /* <DEDUP_REMOVED lines=12> */
.L_x_60:


//--------------------- .nv.shared.reserved.0     --------------------------
	.section	.nv.shared.reserved.0,"aw",@nobits
	.weak		__nv_reservedSMEM_offset_0_alias
	.size		__nv_reservedSMEM_offset_0_alias, 0, 64
	.other		__nv_reservedSMEM_offset_0_alias,@"STO_CUDA_RESERVED_SHARED STV_DEFAULT"
__nv_reservedSMEM_offset_0_alias:
	.zero		0
	.zero		64


//--------------------- .nv.constant0._Z11applyfilterP6float2iii --------------------------
	.section	.nv.constant0._Z11applyfilterP6float2iii,"a",@progbits
	.sectionflags	@""
	.align	4
.nv.constant0._Z11applyfilterP6float2iii:
	.zero		916


//--------------------- .nv.constant0._Z11linesum_kerPfS_S_fiii --------------------------
	.section	.nv.constant0._Z11linesum_kerPfS_S_fiii,"a",@progbits
	.sectionflags	@""
	.align	4
.nv.constant0._Z11linesum_kerPfS_S_fiii:
	.zero		936


//--------------------- SYMBOLS --------------------------

	.type		.nv.reservedSmem.offset0,@object
	.size		.nv.reservedSmem.offset0,0x4
